//
// Generated by NVIDIA NVVM Compiler
//
// Compiler Build ID: CL-36424714
// Cuda compilation tools, release 13.0, V13.0.88
// Based on NVVM 20.0.0
//

.version 9.0
.target sm_100
.address_size 64

	// .globl	_Z20initialize_particlesPfS_S_S_ffiff
.global .align 4 .b8 precalc_xorwow_matrix[102400];
.global .align 4 .b8 precalc_xorwow_offset_matrix[102400];
.global .align 4 .b8 mrg32k3aM1[2304];
.global .align 4 .b8 mrg32k3aM2[2304];
.global .align 4 .b8 mrg32k3aM1SubSeq[2016];
.global .align 4 .b8 mrg32k3aM2SubSeq[2016];
.global .align 4 .b8 mrg32k3aM1Seq[2304];
.global .align 4 .b8 mrg32k3aM2Seq[2304];
.const .align 8 .b8 __cr_lgamma_table[72];
.global .align 4 .b8 __cudart_i2opi_f[24] = {65, 144, 67, 60, 153, 149, 98, 219, 192, 221, 52, 245, 209, 87, 39, 252, 41, 21, 68, 78, 110, 131, 249, 162};

.visible .entry _Z20initialize_particlesPfS_S_S_ffiff(
	.param .u64 .ptr .align 1 _Z20initialize_particlesPfS_S_S_ffiff_param_0,
	.param .u64 .ptr .align 1 _Z20initialize_particlesPfS_S_S_ffiff_param_1,
	.param .u64 .ptr .align 1 _Z20initialize_particlesPfS_S_S_ffiff_param_2,
	.param .u64 .ptr .align 1 _Z20initialize_particlesPfS_S_S_ffiff_param_3,
	.param .f32 _Z20initialize_particlesPfS_S_S_ffiff_param_4,
	.param .f32 _Z20initialize_particlesPfS_S_S_ffiff_param_5,
	.param .u32 _Z20initialize_particlesPfS_S_S_ffiff_param_6,
	.param .f32 _Z20initialize_particlesPfS_S_S_ffiff_param_7,
	.param .f32 _Z20initialize_particlesPfS_S_S_ffiff_param_8
)
{
	.local .align 8 .b8 	__local_depot0[80];
	.reg .b64 	%SP;
	.reg .b64 	%SPL;
	.reg .pred 	%p<114>;
	.reg .b32 	%r<1515>;
	.reg .b32 	%f<216>;
	.reg .b64 	%rd<133>;
	.reg .b64 	%fd<23>;

	mov.u64 	%SPL, __local_depot0;
	ld.param.f32 	%f45, [_Z20initialize_particlesPfS_S_S_ffiff_param_4];
	ld.param.f32 	%f46, [_Z20initialize_particlesPfS_S_S_ffiff_param_5];
	ld.param.u32 	%r636, [_Z20initialize_particlesPfS_S_S_ffiff_param_6];
	ld.param.f32 	%f47, [_Z20initialize_particlesPfS_S_S_ffiff_param_7];
	ld.param.f32 	%f48, [_Z20initialize_particlesPfS_S_S_ffiff_param_8];
	add.u64 	%rd1, %SPL, 0;
	mov.u32 	%r637, %ctaid.x;
	mov.u32 	%r638, %ntid.x;
	mov.u32 	%r639, %tid.x;
	mad.lo.s32 	%r1, %r637, %r638, %r639;
	setp.ge.s32 	%p1, %r1, %r636;
	@%p1 bra 	$L__BB0_161;
	add.u64 	%rd2, %SPL, 32;
	cvt.s64.s32 	%rd3, %r1;
	mov.b32 	%r1212, 1593684748;
	mov.b32 	%r645, 832094735;
	st.local.v2.u32 	[%rd2], {%r645, %r1212};
	mov.b32 	%r1210, -123459836;
	mov.b32 	%r1211, 1111207954;
	st.local.v2.u32 	[%rd2+8], {%r1211, %r1210};
	mov.b32 	%r1208, 1476011280;
	mov.b32 	%r1209, -589760388;
	st.local.v2.u32 	[%rd2+16], {%r1209, %r1208};
	setp.eq.s32 	%p2, %r1, 0;
	@%p2 bra 	$L__BB0_116;
	mov.b32 	%r1195, 0;
	mov.b32 	%r1212, 1593684748;
	mov.b32 	%r1211, 1111207954;
	mov.b32 	%r1210, -123459836;
	mov.b32 	%r1209, -589760388;
	mov.b32 	%r1208, 1476011280;
	mov.u64 	%rd53, precalc_xorwow_matrix;
	mov.u64 	%rd117, %rd3;
$L__BB0_3:
	mov.u64 	%rd4, %rd117;
	and.b64  	%rd5, %rd4, 3;
	setp.eq.s64 	%p3, %rd5, 0;
	@%p3 bra 	$L__BB0_115;
	mul.wide.u32 	%rd52, %r1195, 3200;
	add.s64 	%rd6, %rd53, %rd52;
	mov.b32 	%r1208, 0;
	mov.u32 	%r1209, %r1208;
	mov.u32 	%r1210, %r1208;
	mov.u32 	%r1211, %r1208;
	mov.u32 	%r1212, %r1208;
	mov.u32 	%r1201, %r1208;
$L__BB0_5:
	mul.wide.u32 	%rd54, %r1201, 4;
	add.s64 	%rd55, %rd2, %rd54;
	ld.local.u32 	%r14, [%rd55+4];
	shl.b32 	%r15, %r1201, 5;
	mov.b32 	%r1207, 0;
$L__BB0_6:
	.pragma "nounroll";
	shr.u32 	%r654, %r14, %r1207;
	and.b32  	%r655, %r654, 1;
	setp.eq.b32 	%p4, %r655, 1;
	not.pred 	%p5, %p4;
	add.s32 	%r656, %r15, %r1207;
	mul.lo.s32 	%r657, %r656, 5;
	mul.wide.u32 	%rd56, %r657, 4;
	add.s64 	%rd7, %rd6, %rd56;
	@%p5 bra 	$L__BB0_8;
	ld.global.u32 	%r658, [%rd7];
	xor.b32  	%r1212, %r1212, %r658;
	ld.global.u32 	%r659, [%rd7+4];
	xor.b32  	%r1211, %r1211, %r659;
	ld.global.u32 	%r660, [%rd7+8];
	xor.b32  	%r1210, %r1210, %r660;
	ld.global.u32 	%r661, [%rd7+12];
	xor.b32  	%r1209, %r1209, %r661;
	ld.global.u32 	%r662, [%rd7+16];
	xor.b32  	%r1208, %r1208, %r662;
$L__BB0_8:
	and.b32  	%r664, %r654, 2;
	setp.eq.s32 	%p6, %r664, 0;
	@%p6 bra 	$L__BB0_10;
	ld.global.u32 	%r665, [%rd7+20];
	xor.b32  	%r1212, %r1212, %r665;
	ld.global.u32 	%r666, [%rd7+24];
	xor.b32  	%r1211, %r1211, %r666;
	ld.global.u32 	%r667, [%rd7+28];
	xor.b32  	%r1210, %r1210, %r667;
	ld.global.u32 	%r668, [%rd7+32];
	xor.b32  	%r1209, %r1209, %r668;
	ld.global.u32 	%r669, [%rd7+36];
	xor.b32  	%r1208, %r1208, %r669;
$L__BB0_10:
	and.b32  	%r671, %r654, 4;
	setp.eq.s32 	%p7, %r671, 0;
	@%p7 bra 	$L__BB0_12;
	ld.global.u32 	%r672, [%rd7+40];
	xor.b32  	%r1212, %r1212, %r672;
	ld.global.u32 	%r673, [%rd7+44];
	xor.b32  	%r1211, %r1211, %r673;
	ld.global.u32 	%r674, [%rd7+48];
	xor.b32  	%r1210, %r1210, %r674;
	ld.global.u32 	%r675, [%rd7+52];
	xor.b32  	%r1209, %r1209, %r675;
	ld.global.u32 	%r676, [%rd7+56];
	xor.b32  	%r1208, %r1208, %r676;
$L__BB0_12:
	and.b32  	%r678, %r654, 8;
	setp.eq.s32 	%p8, %r678, 0;
	@%p8 bra 	$L__BB0_14;
	ld.global.u32 	%r679, [%rd7+60];
	xor.b32  	%r1212, %r1212, %r679;
	ld.global.u32 	%r680, [%rd7+64];
	xor.b32  	%r1211, %r1211, %r680;
	ld.global.u32 	%r681, [%rd7+68];
	xor.b32  	%r1210, %r1210, %r681;
	ld.global.u32 	%r682, [%rd7+72];
	xor.b32  	%r1209, %r1209, %r682;
	ld.global.u32 	%r683, [%rd7+76];
	xor.b32  	%r1208, %r1208, %r683;
$L__BB0_14:
	and.b32  	%r685, %r654, 16;
	setp.eq.s32 	%p9, %r685, 0;
	@%p9 bra 	$L__BB0_16;
	ld.global.u32 	%r686, [%rd7+80];
	xor.b32  	%r1212, %r1212, %r686;
	ld.global.u32 	%r687, [%rd7+84];
	xor.b32  	%r1211, %r1211, %r687;
	ld.global.u32 	%r688, [%rd7+88];
	xor.b32  	%r1210, %r1210, %r688;
	ld.global.u32 	%r689, [%rd7+92];
	xor.b32  	%r1209, %r1209, %r689;
	ld.global.u32 	%r690, [%rd7+96];
	xor.b32  	%r1208, %r1208, %r690;
$L__BB0_16:
	and.b32  	%r692, %r654, 32;
	setp.eq.s32 	%p10, %r692, 0;
	@%p10 bra 	$L__BB0_18;
	ld.global.u32 	%r693, [%rd7+100];
	xor.b32  	%r1212, %r1212, %r693;
	ld.global.u32 	%r694, [%rd7+104];
	xor.b32  	%r1211, %r1211, %r694;
	ld.global.u32 	%r695, [%rd7+108];
	xor.b32  	%r1210, %r1210, %r695;
	ld.global.u32 	%r696, [%rd7+112];
	xor.b32  	%r1209, %r1209, %r696;
	ld.global.u32 	%r697, [%rd7+116];
	xor.b32  	%r1208, %r1208, %r697;
$L__BB0_18:
	and.b32  	%r699, %r654, 64;
	setp.eq.s32 	%p11, %r699, 0;
	@%p11 bra 	$L__BB0_20;
	ld.global.u32 	%r700, [%rd7+120];
	xor.b32  	%r1212, %r1212, %r700;
	ld.global.u32 	%r701, [%rd7+124];
	xor.b32  	%r1211, %r1211, %r701;
	ld.global.u32 	%r702, [%rd7+128];
	xor.b32  	%r1210, %r1210, %r702;
	ld.global.u32 	%r703, [%rd7+132];
	xor.b32  	%r1209, %r1209, %r703;
	ld.global.u32 	%r704, [%rd7+136];
	xor.b32  	%r1208, %r1208, %r704;
$L__BB0_20:
	and.b32  	%r706, %r654, 128;
	setp.eq.s32 	%p12, %r706, 0;
	@%p12 bra 	$L__BB0_22;
	ld.global.u32 	%r707, [%rd7+140];
	xor.b32  	%r1212, %r1212, %r707;
	ld.global.u32 	%r708, [%rd7+144];
	xor.b32  	%r1211, %r1211, %r708;
	ld.global.u32 	%r709, [%rd7+148];
	xor.b32  	%r1210, %r1210, %r709;
	ld.global.u32 	%r710, [%rd7+152];
	xor.b32  	%r1209, %r1209, %r710;
	ld.global.u32 	%r711, [%rd7+156];
	xor.b32  	%r1208, %r1208, %r711;
$L__BB0_22:
	and.b32  	%r713, %r654, 256;
	setp.eq.s32 	%p13, %r713, 0;
	@%p13 bra 	$L__BB0_24;
	ld.global.u32 	%r714, [%rd7+160];
	xor.b32  	%r1212, %r1212, %r714;
	ld.global.u32 	%r715, [%rd7+164];
	xor.b32  	%r1211, %r1211, %r715;
	ld.global.u32 	%r716, [%rd7+168];
	xor.b32  	%r1210, %r1210, %r716;
	ld.global.u32 	%r717, [%rd7+172];
	xor.b32  	%r1209, %r1209, %r717;
	ld.global.u32 	%r718, [%rd7+176];
	xor.b32  	%r1208, %r1208, %r718;
$L__BB0_24:
	and.b32  	%r720, %r654, 512;
	setp.eq.s32 	%p14, %r720, 0;
	@%p14 bra 	$L__BB0_26;
	ld.global.u32 	%r721, [%rd7+180];
	xor.b32  	%r1212, %r1212, %r721;
	ld.global.u32 	%r722, [%rd7+184];
	xor.b32  	%r1211, %r1211, %r722;
	ld.global.u32 	%r723, [%rd7+188];
	xor.b32  	%r1210, %r1210, %r723;
	ld.global.u32 	%r724, [%rd7+192];
	xor.b32  	%r1209, %r1209, %r724;
	ld.global.u32 	%r725, [%rd7+196];
	xor.b32  	%r1208, %r1208, %r725;
$L__BB0_26:
	and.b32  	%r727, %r654, 1024;
	setp.eq.s32 	%p15, %r727, 0;
	@%p15 bra 	$L__BB0_28;
	ld.global.u32 	%r728, [%rd7+200];
	xor.b32  	%r1212, %r1212, %r728;
	ld.global.u32 	%r729, [%rd7+204];
	xor.b32  	%r1211, %r1211, %r729;
	ld.global.u32 	%r730, [%rd7+208];
	xor.b32  	%r1210, %r1210, %r730;
	ld.global.u32 	%r731, [%rd7+212];
	xor.b32  	%r1209, %r1209, %r731;
	ld.global.u32 	%r732, [%rd7+216];
	xor.b32  	%r1208, %r1208, %r732;
$L__BB0_28:
	and.b32  	%r734, %r654, 2048;
	setp.eq.s32 	%p16, %r734, 0;
	@%p16 bra 	$L__BB0_30;
	ld.global.u32 	%r735, [%rd7+220];
	xor.b32  	%r1212, %r1212, %r735;
	ld.global.u32 	%r736, [%rd7+224];
	xor.b32  	%r1211, %r1211, %r736;
	ld.global.u32 	%r737, [%rd7+228];
	xor.b32  	%r1210, %r1210, %r737;
	ld.global.u32 	%r738, [%rd7+232];
	xor.b32  	%r1209, %r1209, %r738;
	ld.global.u32 	%r739, [%rd7+236];
	xor.b32  	%r1208, %r1208, %r739;
$L__BB0_30:
	and.b32  	%r741, %r654, 4096;
	setp.eq.s32 	%p17, %r741, 0;
	@%p17 bra 	$L__BB0_32;
	ld.global.u32 	%r742, [%rd7+240];
	xor.b32  	%r1212, %r1212, %r742;
	ld.global.u32 	%r743, [%rd7+244];
	xor.b32  	%r1211, %r1211, %r743;
	ld.global.u32 	%r744, [%rd7+248];
	xor.b32  	%r1210, %r1210, %r744;
	ld.global.u32 	%r745, [%rd7+252];
	xor.b32  	%r1209, %r1209, %r745;
	ld.global.u32 	%r746, [%rd7+256];
	xor.b32  	%r1208, %r1208, %r746;
$L__BB0_32:
	and.b32  	%r748, %r654, 8192;
	setp.eq.s32 	%p18, %r748, 0;
	@%p18 bra 	$L__BB0_34;
	ld.global.u32 	%r749, [%rd7+260];
	xor.b32  	%r1212, %r1212, %r749;
	ld.global.u32 	%r750, [%rd7+264];
	xor.b32  	%r1211, %r1211, %r750;
	ld.global.u32 	%r751, [%rd7+268];
	xor.b32  	%r1210, %r1210, %r751;
	ld.global.u32 	%r752, [%rd7+272];
	xor.b32  	%r1209, %r1209, %r752;
	ld.global.u32 	%r753, [%rd7+276];
	xor.b32  	%r1208, %r1208, %r753;
$L__BB0_34:
	and.b32  	%r755, %r654, 16384;
	setp.eq.s32 	%p19, %r755, 0;
	@%p19 bra 	$L__BB0_36;
	ld.global.u32 	%r756, [%rd7+280];
	xor.b32  	%r1212, %r1212, %r756;
	ld.global.u32 	%r757, [%rd7+284];
	xor.b32  	%r1211, %r1211, %r757;
	ld.global.u32 	%r758, [%rd7+288];
	xor.b32  	%r1210, %r1210, %r758;
	ld.global.u32 	%r759, [%rd7+292];
	xor.b32  	%r1209, %r1209, %r759;
	ld.global.u32 	%r760, [%rd7+296];
	xor.b32  	%r1208, %r1208, %r760;
$L__BB0_36:
	and.b32  	%r762, %r654, 32768;
	setp.eq.s32 	%p20, %r762, 0;
	@%p20 bra 	$L__BB0_38;
	ld.global.u32 	%r763, [%rd7+300];
	xor.b32  	%r1212, %r1212, %r763;
	ld.global.u32 	%r764, [%rd7+304];
	xor.b32  	%r1211, %r1211, %r764;
	ld.global.u32 	%r765, [%rd7+308];
	xor.b32  	%r1210, %r1210, %r765;
	ld.global.u32 	%r766, [%rd7+312];
	xor.b32  	%r1209, %r1209, %r766;
	ld.global.u32 	%r767, [%rd7+316];
	xor.b32  	%r1208, %r1208, %r767;
$L__BB0_38:
	add.s32 	%r1207, %r1207, 16;
	setp.ne.s32 	%p21, %r1207, 32;
	@%p21 bra 	$L__BB0_6;
	mad.lo.s32 	%r768, %r1201, -31, %r15;
	add.s32 	%r1201, %r768, 1;
	setp.ne.s32 	%p22, %r1201, 5;
	@%p22 bra 	$L__BB0_5;
	st.local.u32 	[%rd2+4], %r1212;
	st.local.v2.u32 	[%rd2+8], {%r1211, %r1210};
	st.local.v2.u32 	[%rd2+16], {%r1209, %r1208};
	setp.eq.s64 	%p23, %rd5, 1;
	@%p23 bra 	$L__BB0_115;
	mov.b32 	%r1208, 0;
	mov.u32 	%r1209, %r1208;
	mov.u32 	%r1210, %r1208;
	mov.u32 	%r1211, %r1208;
	mov.u32 	%r1212, %r1208;
	mov.u32 	%r1293, %r1208;
$L__BB0_42:
	mul.wide.u32 	%rd57, %r1293, 4;
	add.s64 	%rd58, %rd2, %rd57;
	ld.local.u32 	%r190, [%rd58+4];
	shl.b32 	%r191, %r1293, 5;
	mov.b32 	%r1299, 0;
$L__BB0_43:
	.pragma "nounroll";
	shr.u32 	%r771, %r190, %r1299;
	and.b32  	%r772, %r771, 1;
	setp.eq.b32 	%p24, %r772, 1;
	not.pred 	%p25, %p24;
	add.s32 	%r773, %r191, %r1299;
	mul.lo.s32 	%r774, %r773, 5;
	mul.wide.u32 	%rd59, %r774, 4;
	add.s64 	%rd8, %rd6, %rd59;
	@%p25 bra 	$L__BB0_45;
	ld.global.u32 	%r775, [%rd8];
	xor.b32  	%r1212, %r1212, %r775;
	ld.global.u32 	%r776, [%rd8+4];
	xor.b32  	%r1211, %r1211, %r776;
	ld.global.u32 	%r777, [%rd8+8];
	xor.b32  	%r1210, %r1210, %r777;
	ld.global.u32 	%r778, [%rd8+12];
	xor.b32  	%r1209, %r1209, %r778;
	ld.global.u32 	%r779, [%rd8+16];
	xor.b32  	%r1208, %r1208, %r779;
$L__BB0_45:
	and.b32  	%r781, %r771, 2;
	setp.eq.s32 	%p26, %r781, 0;
	@%p26 bra 	$L__BB0_47;
	ld.global.u32 	%r782, [%rd8+20];
	xor.b32  	%r1212, %r1212, %r782;
	ld.global.u32 	%r783, [%rd8+24];
	xor.b32  	%r1211, %r1211, %r783;
	ld.global.u32 	%r784, [%rd8+28];
	xor.b32  	%r1210, %r1210, %r784;
	ld.global.u32 	%r785, [%rd8+32];
	xor.b32  	%r1209, %r1209, %r785;
	ld.global.u32 	%r786, [%rd8+36];
	xor.b32  	%r1208, %r1208, %r786;
$L__BB0_47:
	and.b32  	%r788, %r771, 4;
	setp.eq.s32 	%p27, %r788, 0;
	@%p27 bra 	$L__BB0_49;
	ld.global.u32 	%r789, [%rd8+40];
	xor.b32  	%r1212, %r1212, %r789;
	ld.global.u32 	%r790, [%rd8+44];
	xor.b32  	%r1211, %r1211, %r790;
	ld.global.u32 	%r791, [%rd8+48];
	xor.b32  	%r1210, %r1210, %r791;
	ld.global.u32 	%r792, [%rd8+52];
	xor.b32  	%r1209, %r1209, %r792;
	ld.global.u32 	%r793, [%rd8+56];
	xor.b32  	%r1208, %r1208, %r793;
$L__BB0_49:
	and.b32  	%r795, %r771, 8;
	setp.eq.s32 	%p28, %r795, 0;
	@%p28 bra 	$L__BB0_51;
	ld.global.u32 	%r796, [%rd8+60];
	xor.b32  	%r1212, %r1212, %r796;
	ld.global.u32 	%r797, [%rd8+64];
	xor.b32  	%r1211, %r1211, %r797;
	ld.global.u32 	%r798, [%rd8+68];
	xor.b32  	%r1210, %r1210, %r798;
	ld.global.u32 	%r799, [%rd8+72];
	xor.b32  	%r1209, %r1209, %r799;
	ld.global.u32 	%r800, [%rd8+76];
	xor.b32  	%r1208, %r1208, %r800;
$L__BB0_51:
	and.b32  	%r802, %r771, 16;
	setp.eq.s32 	%p29, %r802, 0;
	@%p29 bra 	$L__BB0_53;
	ld.global.u32 	%r803, [%rd8+80];
	xor.b32  	%r1212, %r1212, %r803;
	ld.global.u32 	%r804, [%rd8+84];
	xor.b32  	%r1211, %r1211, %r804;
	ld.global.u32 	%r805, [%rd8+88];
	xor.b32  	%r1210, %r1210, %r805;
	ld.global.u32 	%r806, [%rd8+92];
	xor.b32  	%r1209, %r1209, %r806;
	ld.global.u32 	%r807, [%rd8+96];
	xor.b32  	%r1208, %r1208, %r807;
$L__BB0_53:
	and.b32  	%r809, %r771, 32;
	setp.eq.s32 	%p30, %r809, 0;
	@%p30 bra 	$L__BB0_55;
	ld.global.u32 	%r810, [%rd8+100];
	xor.b32  	%r1212, %r1212, %r810;
	ld.global.u32 	%r811, [%rd8+104];
	xor.b32  	%r1211, %r1211, %r811;
	ld.global.u32 	%r812, [%rd8+108];
	xor.b32  	%r1210, %r1210, %r812;
	ld.global.u32 	%r813, [%rd8+112];
	xor.b32  	%r1209, %r1209, %r813;
	ld.global.u32 	%r814, [%rd8+116];
	xor.b32  	%r1208, %r1208, %r814;
$L__BB0_55:
	and.b32  	%r816, %r771, 64;
	setp.eq.s32 	%p31, %r816, 0;
	@%p31 bra 	$L__BB0_57;
	ld.global.u32 	%r817, [%rd8+120];
	xor.b32  	%r1212, %r1212, %r817;
	ld.global.u32 	%r818, [%rd8+124];
	xor.b32  	%r1211, %r1211, %r818;
	ld.global.u32 	%r819, [%rd8+128];
	xor.b32  	%r1210, %r1210, %r819;
	ld.global.u32 	%r820, [%rd8+132];
	xor.b32  	%r1209, %r1209, %r820;
	ld.global.u32 	%r821, [%rd8+136];
	xor.b32  	%r1208, %r1208, %r821;
$L__BB0_57:
	and.b32  	%r823, %r771, 128;
	setp.eq.s32 	%p32, %r823, 0;
	@%p32 bra 	$L__BB0_59;
	ld.global.u32 	%r824, [%rd8+140];
	xor.b32  	%r1212, %r1212, %r824;
	ld.global.u32 	%r825, [%rd8+144];
	xor.b32  	%r1211, %r1211, %r825;
	ld.global.u32 	%r826, [%rd8+148];
	xor.b32  	%r1210, %r1210, %r826;
	ld.global.u32 	%r827, [%rd8+152];
	xor.b32  	%r1209, %r1209, %r827;
	ld.global.u32 	%r828, [%rd8+156];
	xor.b32  	%r1208, %r1208, %r828;
$L__BB0_59:
	and.b32  	%r830, %r771, 256;
	setp.eq.s32 	%p33, %r830, 0;
	@%p33 bra 	$L__BB0_61;
	ld.global.u32 	%r831, [%rd8+160];
	xor.b32  	%r1212, %r1212, %r831;
	ld.global.u32 	%r832, [%rd8+164];
	xor.b32  	%r1211, %r1211, %r832;
	ld.global.u32 	%r833, [%rd8+168];
	xor.b32  	%r1210, %r1210, %r833;
	ld.global.u32 	%r834, [%rd8+172];
	xor.b32  	%r1209, %r1209, %r834;
	ld.global.u32 	%r835, [%rd8+176];
	xor.b32  	%r1208, %r1208, %r835;
$L__BB0_61:
	and.b32  	%r837, %r771, 512;
	setp.eq.s32 	%p34, %r837, 0;
	@%p34 bra 	$L__BB0_63;
	ld.global.u32 	%r838, [%rd8+180];
	xor.b32  	%r1212, %r1212, %r838;
	ld.global.u32 	%r839, [%rd8+184];
	xor.b32  	%r1211, %r1211, %r839;
	ld.global.u32 	%r840, [%rd8+188];
	xor.b32  	%r1210, %r1210, %r840;
	ld.global.u32 	%r841, [%rd8+192];
	xor.b32  	%r1209, %r1209, %r841;
	ld.global.u32 	%r842, [%rd8+196];
	xor.b32  	%r1208, %r1208, %r842;
$L__BB0_63:
	and.b32  	%r844, %r771, 1024;
	setp.eq.s32 	%p35, %r844, 0;
	@%p35 bra 	$L__BB0_65;
	ld.global.u32 	%r845, [%rd8+200];
	xor.b32  	%r1212, %r1212, %r845;
	ld.global.u32 	%r846, [%rd8+204];
	xor.b32  	%r1211, %r1211, %r846;
	ld.global.u32 	%r847, [%rd8+208];
	xor.b32  	%r1210, %r1210, %r847;
	ld.global.u32 	%r848, [%rd8+212];
	xor.b32  	%r1209, %r1209, %r848;
	ld.global.u32 	%r849, [%rd8+216];
	xor.b32  	%r1208, %r1208, %r849;
$L__BB0_65:
	and.b32  	%r851, %r771, 2048;
	setp.eq.s32 	%p36, %r851, 0;
	@%p36 bra 	$L__BB0_67;
	ld.global.u32 	%r852, [%rd8+220];
	xor.b32  	%r1212, %r1212, %r852;
	ld.global.u32 	%r853, [%rd8+224];
	xor.b32  	%r1211, %r1211, %r853;
	ld.global.u32 	%r854, [%rd8+228];
	xor.b32  	%r1210, %r1210, %r854;
	ld.global.u32 	%r855, [%rd8+232];
	xor.b32  	%r1209, %r1209, %r855;
	ld.global.u32 	%r856, [%rd8+236];
	xor.b32  	%r1208, %r1208, %r856;
$L__BB0_67:
	and.b32  	%r858, %r771, 4096;
	setp.eq.s32 	%p37, %r858, 0;
	@%p37 bra 	$L__BB0_69;
	ld.global.u32 	%r859, [%rd8+240];
	xor.b32  	%r1212, %r1212, %r859;
	ld.global.u32 	%r860, [%rd8+244];
	xor.b32  	%r1211, %r1211, %r860;
	ld.global.u32 	%r861, [%rd8+248];
	xor.b32  	%r1210, %r1210, %r861;
	ld.global.u32 	%r862, [%rd8+252];
	xor.b32  	%r1209, %r1209, %r862;
	ld.global.u32 	%r863, [%rd8+256];
	xor.b32  	%r1208, %r1208, %r863;
$L__BB0_69:
	and.b32  	%r865, %r771, 8192;
	setp.eq.s32 	%p38, %r865, 0;
	@%p38 bra 	$L__BB0_71;
	ld.global.u32 	%r866, [%rd8+260];
	xor.b32  	%r1212, %r1212, %r866;
	ld.global.u32 	%r867, [%rd8+264];
	xor.b32  	%r1211, %r1211, %r867;
	ld.global.u32 	%r868, [%rd8+268];
	xor.b32  	%r1210, %r1210, %r868;
	ld.global.u32 	%r869, [%rd8+272];
	xor.b32  	%r1209, %r1209, %r869;
	ld.global.u32 	%r870, [%rd8+276];
	xor.b32  	%r1208, %r1208, %r870;
$L__BB0_71:
	and.b32  	%r872, %r771, 16384;
	setp.eq.s32 	%p39, %r872, 0;
	@%p39 bra 	$L__BB0_73;
	ld.global.u32 	%r873, [%rd8+280];
	xor.b32  	%r1212, %r1212, %r873;
	ld.global.u32 	%r874, [%rd8+284];
	xor.b32  	%r1211, %r1211, %r874;
	ld.global.u32 	%r875, [%rd8+288];
	xor.b32  	%r1210, %r1210, %r875;
	ld.global.u32 	%r876, [%rd8+292];
	xor.b32  	%r1209, %r1209, %r876;
	ld.global.u32 	%r877, [%rd8+296];
	xor.b32  	%r1208, %r1208, %r877;
$L__BB0_73:
	and.b32  	%r879, %r771, 32768;
	setp.eq.s32 	%p40, %r879, 0;
	@%p40 bra 	$L__BB0_75;
	ld.global.u32 	%r880, [%rd8+300];
	xor.b32  	%r1212, %r1212, %r880;
	ld.global.u32 	%r881, [%rd8+304];
	xor.b32  	%r1211, %r1211, %r881;
	ld.global.u32 	%r882, [%rd8+308];
	xor.b32  	%r1210, %r1210, %r882;
	ld.global.u32 	%r883, [%rd8+312];
	xor.b32  	%r1209, %r1209, %r883;
	ld.global.u32 	%r884, [%rd8+316];
	xor.b32  	%r1208, %r1208, %r884;
$L__BB0_75:
	add.s32 	%r1299, %r1299, 16;
	setp.ne.s32 	%p41, %r1299, 32;
	@%p41 bra 	$L__BB0_43;
	mad.lo.s32 	%r885, %r1293, -31, %r191;
	add.s32 	%r1293, %r885, 1;
	setp.ne.s32 	%p42, %r1293, 5;
	@%p42 bra 	$L__BB0_42;
	st.local.u32 	[%rd2+4], %r1212;
	st.local.v2.u32 	[%rd2+8], {%r1211, %r1210};
	st.local.v2.u32 	[%rd2+16], {%r1209, %r1208};
	setp.ne.s64 	%p43, %rd5, 3;
	@%p43 bra 	$L__BB0_115;
	mov.b32 	%r1208, 0;
	mov.u32 	%r1209, %r1208;
	mov.u32 	%r1210, %r1208;
	mov.u32 	%r1211, %r1208;
	mov.u32 	%r1212, %r1208;
	mov.u32 	%r1385, %r1208;
$L__BB0_79:
	mul.wide.u32 	%rd60, %r1385, 4;
	add.s64 	%rd61, %rd2, %rd60;
	ld.local.u32 	%r366, [%rd61+4];
	shl.b32 	%r367, %r1385, 5;
	mov.b32 	%r1391, 0;
$L__BB0_80:
	.pragma "nounroll";
	shr.u32 	%r888, %r366, %r1391;
	and.b32  	%r889, %r888, 1;
	setp.eq.b32 	%p44, %r889, 1;
	not.pred 	%p45, %p44;
	add.s32 	%r890, %r367, %r1391;
	mul.lo.s32 	%r891, %r890, 5;
	mul.wide.u32 	%rd62, %r891, 4;
	add.s64 	%rd9, %rd6, %rd62;
	@%p45 bra 	$L__BB0_82;
	ld.global.u32 	%r892, [%rd9];
	xor.b32  	%r1212, %r1212, %r892;
	ld.global.u32 	%r893, [%rd9+4];
	xor.b32  	%r1211, %r1211, %r893;
	ld.global.u32 	%r894, [%rd9+8];
	xor.b32  	%r1210, %r1210, %r894;
	ld.global.u32 	%r895, [%rd9+12];
	xor.b32  	%r1209, %r1209, %r895;
	ld.global.u32 	%r896, [%rd9+16];
	xor.b32  	%r1208, %r1208, %r896;
$L__BB0_82:
	and.b32  	%r898, %r888, 2;
	setp.eq.s32 	%p46, %r898, 0;
	@%p46 bra 	$L__BB0_84;
	ld.global.u32 	%r899, [%rd9+20];
	xor.b32  	%r1212, %r1212, %r899;
	ld.global.u32 	%r900, [%rd9+24];
	xor.b32  	%r1211, %r1211, %r900;
	ld.global.u32 	%r901, [%rd9+28];
	xor.b32  	%r1210, %r1210, %r901;
	ld.global.u32 	%r902, [%rd9+32];
	xor.b32  	%r1209, %r1209, %r902;
	ld.global.u32 	%r903, [%rd9+36];
	xor.b32  	%r1208, %r1208, %r903;
$L__BB0_84:
	and.b32  	%r905, %r888, 4;
	setp.eq.s32 	%p47, %r905, 0;
	@%p47 bra 	$L__BB0_86;
	ld.global.u32 	%r906, [%rd9+40];
	xor.b32  	%r1212, %r1212, %r906;
	ld.global.u32 	%r907, [%rd9+44];
	xor.b32  	%r1211, %r1211, %r907;
	ld.global.u32 	%r908, [%rd9+48];
	xor.b32  	%r1210, %r1210, %r908;
	ld.global.u32 	%r909, [%rd9+52];
	xor.b32  	%r1209, %r1209, %r909;
	ld.global.u32 	%r910, [%rd9+56];
	xor.b32  	%r1208, %r1208, %r910;
$L__BB0_86:
	and.b32  	%r912, %r888, 8;
	setp.eq.s32 	%p48, %r912, 0;
	@%p48 bra 	$L__BB0_88;
	ld.global.u32 	%r913, [%rd9+60];
	xor.b32  	%r1212, %r1212, %r913;
	ld.global.u32 	%r914, [%rd9+64];
	xor.b32  	%r1211, %r1211, %r914;
	ld.global.u32 	%r915, [%rd9+68];
	xor.b32  	%r1210, %r1210, %r915;
	ld.global.u32 	%r916, [%rd9+72];
	xor.b32  	%r1209, %r1209, %r916;
	ld.global.u32 	%r917, [%rd9+76];
	xor.b32  	%r1208, %r1208, %r917;
$L__BB0_88:
	and.b32  	%r919, %r888, 16;
	setp.eq.s32 	%p49, %r919, 0;
	@%p49 bra 	$L__BB0_90;
	ld.global.u32 	%r920, [%rd9+80];
	xor.b32  	%r1212, %r1212, %r920;
	ld.global.u32 	%r921, [%rd9+84];
	xor.b32  	%r1211, %r1211, %r921;
	ld.global.u32 	%r922, [%rd9+88];
	xor.b32  	%r1210, %r1210, %r922;
	ld.global.u32 	%r923, [%rd9+92];
	xor.b32  	%r1209, %r1209, %r923;
	ld.global.u32 	%r924, [%rd9+96];
	xor.b32  	%r1208, %r1208, %r924;
$L__BB0_90:
	and.b32  	%r926, %r888, 32;
	setp.eq.s32 	%p50, %r926, 0;
	@%p50 bra 	$L__BB0_92;
	ld.global.u32 	%r927, [%rd9+100];
	xor.b32  	%r1212, %r1212, %r927;
	ld.global.u32 	%r928, [%rd9+104];
	xor.b32  	%r1211, %r1211, %r928;
	ld.global.u32 	%r929, [%rd9+108];
	xor.b32  	%r1210, %r1210, %r929;
	ld.global.u32 	%r930, [%rd9+112];
	xor.b32  	%r1209, %r1209, %r930;
	ld.global.u32 	%r931, [%rd9+116];
	xor.b32  	%r1208, %r1208, %r931;
$L__BB0_92:
	and.b32  	%r933, %r888, 64;
	setp.eq.s32 	%p51, %r933, 0;
	@%p51 bra 	$L__BB0_94;
	ld.global.u32 	%r934, [%rd9+120];
	xor.b32  	%r1212, %r1212, %r934;
	ld.global.u32 	%r935, [%rd9+124];
	xor.b32  	%r1211, %r1211, %r935;
	ld.global.u32 	%r936, [%rd9+128];
	xor.b32  	%r1210, %r1210, %r936;
	ld.global.u32 	%r937, [%rd9+132];
	xor.b32  	%r1209, %r1209, %r937;
	ld.global.u32 	%r938, [%rd9+136];
	xor.b32  	%r1208, %r1208, %r938;
$L__BB0_94:
	and.b32  	%r940, %r888, 128;
	setp.eq.s32 	%p52, %r940, 0;
	@%p52 bra 	$L__BB0_96;
	ld.global.u32 	%r941, [%rd9+140];
	xor.b32  	%r1212, %r1212, %r941;
	ld.global.u32 	%r942, [%rd9+144];
	xor.b32  	%r1211, %r1211, %r942;
	ld.global.u32 	%r943, [%rd9+148];
	xor.b32  	%r1210, %r1210, %r943;
	ld.global.u32 	%r944, [%rd9+152];
	xor.b32  	%r1209, %r1209, %r944;
	ld.global.u32 	%r945, [%rd9+156];
	xor.b32  	%r1208, %r1208, %r945;
$L__BB0_96:
	and.b32  	%r947, %r888, 256;
	setp.eq.s32 	%p53, %r947, 0;
	@%p53 bra 	$L__BB0_98;
	ld.global.u32 	%r948, [%rd9+160];
	xor.b32  	%r1212, %r1212, %r948;
	ld.global.u32 	%r949, [%rd9+164];
	xor.b32  	%r1211, %r1211, %r949;
	ld.global.u32 	%r950, [%rd9+168];
	xor.b32  	%r1210, %r1210, %r950;
	ld.global.u32 	%r951, [%rd9+172];
	xor.b32  	%r1209, %r1209, %r951;
	ld.global.u32 	%r952, [%rd9+176];
	xor.b32  	%r1208, %r1208, %r952;
$L__BB0_98:
	and.b32  	%r954, %r888, 512;
	setp.eq.s32 	%p54, %r954, 0;
	@%p54 bra 	$L__BB0_100;
	ld.global.u32 	%r955, [%rd9+180];
	xor.b32  	%r1212, %r1212, %r955;
	ld.global.u32 	%r956, [%rd9+184];
	xor.b32  	%r1211, %r1211, %r956;
	ld.global.u32 	%r957, [%rd9+188];
	xor.b32  	%r1210, %r1210, %r957;
	ld.global.u32 	%r958, [%rd9+192];
	xor.b32  	%r1209, %r1209, %r958;
	ld.global.u32 	%r959, [%rd9+196];
	xor.b32  	%r1208, %r1208, %r959;
$L__BB0_100:
	and.b32  	%r961, %r888, 1024;
	setp.eq.s32 	%p55, %r961, 0;
	@%p55 bra 	$L__BB0_102;
	ld.global.u32 	%r962, [%rd9+200];
	xor.b32  	%r1212, %r1212, %r962;
	ld.global.u32 	%r963, [%rd9+204];
	xor.b32  	%r1211, %r1211, %r963;
	ld.global.u32 	%r964, [%rd9+208];
	xor.b32  	%r1210, %r1210, %r964;
	ld.global.u32 	%r965, [%rd9+212];
	xor.b32  	%r1209, %r1209, %r965;
	ld.global.u32 	%r966, [%rd9+216];
	xor.b32  	%r1208, %r1208, %r966;
$L__BB0_102:
	and.b32  	%r968, %r888, 2048;
	setp.eq.s32 	%p56, %r968, 0;
	@%p56 bra 	$L__BB0_104;
	ld.global.u32 	%r969, [%rd9+220];
	xor.b32  	%r1212, %r1212, %r969;
	ld.global.u32 	%r970, [%rd9+224];
	xor.b32  	%r1211, %r1211, %r970;
	ld.global.u32 	%r971, [%rd9+228];
	xor.b32  	%r1210, %r1210, %r971;
	ld.global.u32 	%r972, [%rd9+232];
	xor.b32  	%r1209, %r1209, %r972;
	ld.global.u32 	%r973, [%rd9+236];
	xor.b32  	%r1208, %r1208, %r973;
$L__BB0_104:
	and.b32  	%r975, %r888, 4096;
	setp.eq.s32 	%p57, %r975, 0;
	@%p57 bra 	$L__BB0_106;
	ld.global.u32 	%r976, [%rd9+240];
	xor.b32  	%r1212, %r1212, %r976;
	ld.global.u32 	%r977, [%rd9+244];
	xor.b32  	%r1211, %r1211, %r977;
	ld.global.u32 	%r978, [%rd9+248];
	xor.b32  	%r1210, %r1210, %r978;
	ld.global.u32 	%r979, [%rd9+252];
	xor.b32  	%r1209, %r1209, %r979;
	ld.global.u32 	%r980, [%rd9+256];
	xor.b32  	%r1208, %r1208, %r980;
$L__BB0_106:
	and.b32  	%r982, %r888, 8192;
	setp.eq.s32 	%p58, %r982, 0;
	@%p58 bra 	$L__BB0_108;
	ld.global.u32 	%r983, [%rd9+260];
	xor.b32  	%r1212, %r1212, %r983;
	ld.global.u32 	%r984, [%rd9+264];
	xor.b32  	%r1211, %r1211, %r984;
	ld.global.u32 	%r985, [%rd9+268];
	xor.b32  	%r1210, %r1210, %r985;
	ld.global.u32 	%r986, [%rd9+272];
	xor.b32  	%r1209, %r1209, %r986;
	ld.global.u32 	%r987, [%rd9+276];
	xor.b32  	%r1208, %r1208, %r987;
$L__BB0_108:
	and.b32  	%r989, %r888, 16384;
	setp.eq.s32 	%p59, %r989, 0;
	@%p59 bra 	$L__BB0_110;
	ld.global.u32 	%r990, [%rd9+280];
	xor.b32  	%r1212, %r1212, %r990;
	ld.global.u32 	%r991, [%rd9+284];
	xor.b32  	%r1211, %r1211, %r991;
	ld.global.u32 	%r992, [%rd9+288];
	xor.b32  	%r1210, %r1210, %r992;
	ld.global.u32 	%r993, [%rd9+292];
	xor.b32  	%r1209, %r1209, %r993;
	ld.global.u32 	%r994, [%rd9+296];
	xor.b32  	%r1208, %r1208, %r994;
$L__BB0_110:
	and.b32  	%r996, %r888, 32768;
	setp.eq.s32 	%p60, %r996, 0;
	@%p60 bra 	$L__BB0_112;
	ld.global.u32 	%r997, [%rd9+300];
	xor.b32  	%r1212, %r1212, %r997;
	ld.global.u32 	%r998, [%rd9+304];
	xor.b32  	%r1211, %r1211, %r998;
	ld.global.u32 	%r999, [%rd9+308];
	xor.b32  	%r1210, %r1210, %r999;
	ld.global.u32 	%r1000, [%rd9+312];
	xor.b32  	%r1209, %r1209, %r1000;
	ld.global.u32 	%r1001, [%rd9+316];
	xor.b32  	%r1208, %r1208, %r1001;
$L__BB0_112:
	add.s32 	%r1391, %r1391, 16;
	setp.ne.s32 	%p61, %r1391, 32;
	@%p61 bra 	$L__BB0_80;
	mad.lo.s32 	%r1002, %r1385, -31, %r367;
	add.s32 	%r1385, %r1002, 1;
	setp.ne.s32 	%p62, %r1385, 5;
	@%p62 bra 	$L__BB0_79;
	st.local.u32 	[%rd2+4], %r1212;
	st.local.v2.u32 	[%rd2+8], {%r1211, %r1210};
	st.local.v2.u32 	[%rd2+16], {%r1209, %r1208};
$L__BB0_115:
	shr.u64 	%rd117, %rd4, 2;
	add.s32 	%r1195, %r1195, 1;
	setp.gt.u64 	%p63, %rd4, 3;
	@%p63 bra 	$L__BB0_3;
$L__BB0_116:
	abs.f32 	%f49, %f47;
	add.f32 	%f1, %f49, 0f3F800000;
	mov.b32 	%r1488, 0;
	mov.b32 	%r1493, 832094735;
	mov.u64 	%rd63, __cudart_i2opi_f;
$L__BB0_117:
	mov.u32 	%r553, %r1488;
	mov.u32 	%r552, %r1212;
	mov.u32 	%r551, %r1211;
	mov.u32 	%r1212, %r1210;
	mov.u32 	%r1211, %r1209;
	mov.u32 	%r1210, %r1208;
	mov.u32 	%r547, %r1493;
	shr.u32 	%r1005, %r552, 2;
	xor.b32  	%r1006, %r1005, %r552;
	shl.b32 	%r1007, %r1210, 4;
	shl.b32 	%r1008, %r1006, 1;
	xor.b32  	%r1009, %r1008, %r1007;
	xor.b32  	%r1010, %r1009, %r1006;
	xor.b32  	%r1209, %r1010, %r1210;
	add.s32 	%r1011, %r547, %r1209;
	add.s32 	%r1012, %r1011, 362437;
	cvt.rn.f32.u32 	%f50, %r1012;
	fma.rn.f32 	%f51, %f50, 0f2F800000, 0f2F000000;
	mul.f32 	%f211, %f45, %f51;
	shr.u32 	%r1013, %r551, 2;
	xor.b32  	%r1014, %r1013, %r551;
	shl.b32 	%r1015, %r1209, 4;
	shl.b32 	%r1016, %r1014, 1;
	xor.b32  	%r1017, %r1016, %r1015;
	xor.b32  	%r1018, %r1017, %r1014;
	xor.b32  	%r1208, %r1018, %r1209;
	add.s32 	%r1493, %r547, 724874;
	add.s32 	%r1019, %r1208, %r1493;
	cvt.rn.f32.u32 	%f52, %r1019;
	fma.rn.f32 	%f3, %f52, 0f2F800000, 0f2F000000;
	mul.f32 	%f4, %f48, %f211;
	mul.f32 	%f53, %f4, 0f3F22F983;
	cvt.rni.s32.f32 	%r1492, %f53;
	cvt.rn.f32.s32 	%f54, %r1492;
	fma.rn.f32 	%f55, %f54, 0fBFC90FDA, %f4;
	fma.rn.f32 	%f56, %f54, 0fB3A22168, %f55;
	fma.rn.f32 	%f210, %f54, 0fA7C234C5, %f56;
	abs.f32 	%f6, %f4;
	setp.ltu.f32 	%p64, %f6, 0f47CE4780;
	@%p64 bra 	$L__BB0_125;
	setp.neu.f32 	%p65, %f6, 0f7F800000;
	@%p65 bra 	$L__BB0_120;
	mov.f32 	%f59, 0f00000000;
	mul.rn.f32 	%f210, %f4, %f59;
	mov.b32 	%r1492, 0;
	bra.uni 	$L__BB0_125;
$L__BB0_120:
	mov.b32 	%r558, %f4;
	shl.b32 	%r1021, %r558, 8;
	or.b32  	%r559, %r1021, -2147483648;
	mov.b64 	%rd120, 0;
	mov.b32 	%r1489, 0;
	mov.u64 	%rd118, %rd63;
	mov.u64 	%rd119, %rd1;
$L__BB0_121:
	.pragma "nounroll";
	ld.global.nc.u32 	%r1022, [%rd118];
	mad.wide.u32 	%rd65, %r1022, %r559, %rd120;
	shr.u64 	%rd120, %rd65, 32;
	st.local.u32 	[%rd119], %rd65;
	add.s32 	%r1489, %r1489, 1;
	add.s64 	%rd119, %rd119, 4;
	add.s64 	%rd118, %rd118, 4;
	setp.ne.s32 	%p66, %r1489, 6;
	@%p66 bra 	$L__BB0_121;
	shr.u32 	%r1023, %r558, 23;
	st.local.u32 	[%rd1+24], %rd120;
	and.b32  	%r562, %r1023, 31;
	and.b32  	%r1024, %r1023, 224;
	add.s32 	%r1025, %r1024, -128;
	shr.u32 	%r1026, %r1025, 5;
	mul.wide.u32 	%rd66, %r1026, 4;
	sub.s64 	%rd17, %rd1, %rd66;
	ld.local.u32 	%r1490, [%rd17+24];
	ld.local.u32 	%r1491, [%rd17+20];
	setp.eq.s32 	%p67, %r562, 0;
	@%p67 bra 	$L__BB0_124;
	shf.l.wrap.b32 	%r1490, %r1491, %r1490, %r562;
	ld.local.u32 	%r1027, [%rd17+16];
	shf.l.wrap.b32 	%r1491, %r1027, %r1491, %r562;
$L__BB0_124:
	shr.u32 	%r1028, %r1490, 30;
	shf.l.wrap.b32 	%r1029, %r1491, %r1490, 2;
	shl.b32 	%r1030, %r1491, 2;
	shr.u32 	%r1031, %r1029, 31;
	add.s32 	%r1032, %r1031, %r1028;
	neg.s32 	%r1033, %r1032;
	setp.lt.s32 	%p68, %r558, 0;
	selp.b32 	%r1492, %r1033, %r1032, %p68;
	xor.b32  	%r1034, %r1029, %r558;
	shr.s32 	%r1035, %r1029, 31;
	xor.b32  	%r1036, %r1035, %r1029;
	xor.b32  	%r1037, %r1035, %r1030;
	cvt.u64.u32 	%rd67, %r1036;
	shl.b64 	%rd68, %rd67, 32;
	cvt.u64.u32 	%rd69, %r1037;
	or.b64  	%rd70, %rd68, %rd69;
	cvt.rn.f64.s64 	%fd1, %rd70;
	mul.f64 	%fd2, %fd1, 0d3BF921FB54442D19;
	cvt.rn.f32.f64 	%f57, %fd2;
	neg.f32 	%f58, %f57;
	setp.lt.s32 	%p69, %r1034, 0;
	selp.f32 	%f210, %f58, %f57, %p69;
$L__BB0_125:
	add.s32 	%r1039, %r1492, 1;
	mul.rn.f32 	%f60, %f210, %f210;
	and.b32  	%r1040, %r1492, 1;
	setp.eq.b32 	%p70, %r1040, 1;
	selp.f32 	%f61, %f210, 0f3F800000, %p70;
	fma.rn.f32 	%f62, %f60, %f61, 0f00000000;
	fma.rn.f32 	%f63, %f60, 0f37CBAC00, 0fBAB607ED;
	selp.f32 	%f64, 0fB94D4153, %f63, %p70;
	selp.f32 	%f65, 0f3C0885E4, 0f3D2AAABB, %p70;
	fma.rn.f32 	%f66, %f64, %f60, %f65;
	selp.f32 	%f67, 0fBE2AAAA8, 0fBEFFFFFF, %p70;
	fma.rn.f32 	%f68, %f66, %f60, %f67;
	fma.rn.f32 	%f69, %f68, %f62, %f61;
	and.b32  	%r1041, %r1039, 2;
	setp.eq.s32 	%p71, %r1041, 0;
	mov.f32 	%f70, 0f00000000;
	sub.f32 	%f71, %f70, %f69;
	selp.f32 	%f72, %f69, %f71, %p71;
	fma.rn.f32 	%f73, %f47, %f72, 0f3F800000;
	div.rn.f32 	%f74, %f73, %f1;
	setp.geu.f32 	%p72, %f3, %f74;
	add.s32 	%r1488, %r553, 1;
	setp.lt.u32 	%p73, %r553, 99;
	and.pred  	%p74, %p73, %p72;
	@%p74 bra 	$L__BB0_117;
	setp.lt.f32 	%p75, %f3, %f74;
	mov.u32 	%r1494, %r1208;
	mov.u32 	%r1495, %r1209;
	mov.u32 	%r1496, %r1210;
	mov.u32 	%r1497, %r1211;
	@%p75 bra 	$L__BB0_128;
	shr.u32 	%r1042, %r1212, 2;
	xor.b32  	%r1043, %r1042, %r1212;
	shl.b32 	%r1044, %r1208, 4;
	shl.b32 	%r1045, %r1043, 1;
	xor.b32  	%r1046, %r1045, %r1044;
	xor.b32  	%r1047, %r1046, %r1043;
	xor.b32  	%r1494, %r1047, %r1208;
	add.s32 	%r1493, %r547, 1087311;
	add.s32 	%r1048, %r1494, %r1493;
	cvt.rn.f32.u32 	%f75, %r1048;
	fma.rn.f32 	%f76, %f75, 0f2F800000, 0f2F000000;
	mul.f32 	%f211, %f45, %f76;
	mov.u32 	%r1495, %r1208;
	mov.u32 	%r1496, %r1209;
	mov.u32 	%r1497, %r1210;
	mov.u32 	%r1212, %r1211;
$L__BB0_128:
	ld.param.u64 	%rd114, [_Z20initialize_particlesPfS_S_S_ffiff_param_1];
	ld.param.u64 	%rd113, [_Z20initialize_particlesPfS_S_S_ffiff_param_0];
	shr.u32 	%r1049, %r1212, 2;
	xor.b32  	%r1050, %r1049, %r1212;
	shl.b32 	%r1051, %r1494, 4;
	shl.b32 	%r1052, %r1050, 1;
	xor.b32  	%r1053, %r1052, %r1051;
	xor.b32  	%r1054, %r1053, %r1050;
	xor.b32  	%r1055, %r1054, %r1494;
	add.s32 	%r1056, %r1493, %r1055;
	add.s32 	%r1057, %r1056, 362437;
	cvt.rn.f32.u32 	%f77, %r1057;
	fma.rn.f32 	%f78, %f77, 0f2F800000, 0f2F000000;
	mul.f32 	%f13, %f46, %f78;
	cvta.to.global.u64 	%rd71, %rd113;
	shl.b64 	%rd72, %rd3, 2;
	add.s64 	%rd73, %rd71, %rd72;
	st.global.f32 	[%rd73], %f211;
	cvta.to.global.u64 	%rd74, %rd114;
	add.s64 	%rd75, %rd74, %rd72;
	st.global.f32 	[%rd75], %f13;
	shr.u32 	%r1058, %r1497, 2;
	xor.b32  	%r1059, %r1058, %r1497;
	shl.b32 	%r1060, %r1055, 4;
	shl.b32 	%r1061, %r1059, 1;
	xor.b32  	%r1062, %r1061, %r1060;
	xor.b32  	%r1063, %r1062, %r1059;
	xor.b32  	%r1064, %r1063, %r1055;
	add.s32 	%r1065, %r1493, %r1064;
	add.s32 	%r1066, %r1065, 724874;
	cvt.rn.f32.u32 	%f79, %r1066;
	fma.rn.f32 	%f80, %f79, 0f2F800000, 0f2F000000;
	shr.u32 	%r1067, %r1496, 2;
	xor.b32  	%r1068, %r1067, %r1496;
	shl.b32 	%r1069, %r1064, 4;
	shl.b32 	%r1070, %r1068, 1;
	xor.b32  	%r1071, %r1070, %r1069;
	xor.b32  	%r1072, %r1071, %r1068;
	xor.b32  	%r1073, %r1072, %r1064;
	add.s32 	%r1074, %r1493, %r1073;
	add.s32 	%r1075, %r1074, 1087311;
	cvt.rn.f32.u32 	%f81, %r1075;
	fma.rn.f32 	%f82, %f81, 0f2F800000, 0f2F000000;
	shr.u32 	%r1076, %r1495, 2;
	xor.b32  	%r1077, %r1076, %r1495;
	shl.b32 	%r1078, %r1073, 4;
	shl.b32 	%r1079, %r1077, 1;
	xor.b32  	%r1080, %r1079, %r1078;
	xor.b32  	%r1081, %r1080, %r1077;
	xor.b32  	%r1082, %r1081, %r1073;
	add.s32 	%r1083, %r1493, %r1082;
	add.s32 	%r1084, %r1083, 1449748;
	cvt.rn.f32.u32 	%f83, %r1084;
	fma.rn.f32 	%f14, %f83, 0f2F800000, 0f2F000000;
	shr.u32 	%r1085, %r1494, 2;
	xor.b32  	%r1086, %r1085, %r1494;
	shl.b32 	%r1087, %r1082, 4;
	shl.b32 	%r1088, %r1086, 1;
	xor.b32  	%r1089, %r1088, %r1087;
	xor.b32  	%r1090, %r1089, %r1086;
	xor.b32  	%r1091, %r1090, %r1082;
	add.s32 	%r1092, %r1493, %r1091;
	add.s32 	%r1093, %r1092, 1812185;
	cvt.rn.f32.u32 	%f84, %r1093;
	fma.rn.f32 	%f15, %f84, 0f2F800000, 0f2F000000;
	setp.lt.f32 	%p76, %f80, 0f00800000;
	mul.f32 	%f85, %f80, 0f4B000000;
	selp.f32 	%f86, %f85, %f80, %p76;
	selp.f32 	%f87, 0fC1B80000, 0f00000000, %p76;
	mov.b32 	%r1094, %f86;
	add.s32 	%r1095, %r1094, -1059760811;
	and.b32  	%r1096, %r1095, -8388608;
	sub.s32 	%r1097, %r1094, %r1096;
	mov.b32 	%f88, %r1097;
	cvt.rn.f32.s32 	%f89, %r1096;
	fma.rn.f32 	%f90, %f89, 0f34000000, %f87;
	add.f32 	%f91, %f88, 0fBF800000;
	fma.rn.f32 	%f92, %f91, 0fBE055027, 0f3E1039F6;
	fma.rn.f32 	%f93, %f92, %f91, 0fBDF8CDCC;
	fma.rn.f32 	%f94, %f93, %f91, 0f3E0F2955;
	fma.rn.f32 	%f95, %f94, %f91, 0fBE2AD8B9;
	fma.rn.f32 	%f96, %f95, %f91, 0f3E4CED0B;
	fma.rn.f32 	%f97, %f96, %f91, 0fBE7FFF22;
	fma.rn.f32 	%f98, %f97, %f91, 0f3EAAAA78;
	fma.rn.f32 	%f99, %f98, %f91, 0fBF000000;
	mul.f32 	%f100, %f91, %f99;
	fma.rn.f32 	%f101, %f100, %f91, %f91;
	fma.rn.f32 	%f102, %f90, 0f3F317218, %f101;
	setp.gt.u32 	%p77, %r1094, 2139095039;
	fma.rn.f32 	%f103, %f86, 0f7F800000, 0f7F800000;
	selp.f32 	%f104, %f103, %f102, %p77;
	setp.eq.f32 	%p78, %f86, 0f00000000;
	mul.f32 	%f105, %f104, 0fC0000000;
	selp.f32 	%f16, 0f7F800000, %f105, %p78;
	cvt.f64.f32 	%fd3, %f82;
	mul.f64 	%fd4, %fd3, 0d401921FB54442D18;
	cvt.rn.f32.f64 	%f17, %fd4;
	mul.f32 	%f106, %f17, 0f3F22F983;
	cvt.rni.s32.f32 	%r1502, %f106;
	cvt.rn.f32.s32 	%f107, %r1502;
	fma.rn.f32 	%f108, %f107, 0fBFC90FDA, %f17;
	fma.rn.f32 	%f109, %f107, 0fB3A22168, %f108;
	fma.rn.f32 	%f212, %f107, 0fA7C234C5, %f109;
	abs.f32 	%f19, %f17;
	setp.ltu.f32 	%p79, %f19, 0f47CE4780;
	@%p79 bra 	$L__BB0_136;
	setp.neu.f32 	%p80, %f19, 0f7F800000;
	@%p80 bra 	$L__BB0_131;
	mov.f32 	%f112, 0f00000000;
	mul.rn.f32 	%f212, %f17, %f112;
	mov.b32 	%r1502, 0;
	bra.uni 	$L__BB0_136;
$L__BB0_131:
	mov.b32 	%r581, %f17;
	shl.b32 	%r1099, %r581, 8;
	or.b32  	%r582, %r1099, -2147483648;
	mov.b64 	%rd123, 0;
	mov.b32 	%r1499, 0;
	mov.u64 	%rd121, __cudart_i2opi_f;
	mov.u64 	%rd122, %rd1;
$L__BB0_132:
	.pragma "nounroll";
	ld.global.nc.u32 	%r1100, [%rd121];
	mad.wide.u32 	%rd78, %r1100, %r582, %rd123;
	shr.u64 	%rd123, %rd78, 32;
	st.local.u32 	[%rd122], %rd78;
	add.s32 	%r1499, %r1499, 1;
	add.s64 	%rd122, %rd122, 4;
	add.s64 	%rd121, %rd121, 4;
	setp.ne.s32 	%p81, %r1499, 6;
	@%p81 bra 	$L__BB0_132;
	shr.u32 	%r1101, %r581, 23;
	st.local.u32 	[%rd1+24], %rd123;
	and.b32  	%r585, %r1101, 31;
	and.b32  	%r1102, %r1101, 224;
	add.s32 	%r1103, %r1102, -128;
	shr.u32 	%r1104, %r1103, 5;
	mul.wide.u32 	%rd79, %r1104, 4;
	sub.s64 	%rd24, %rd1, %rd79;
	ld.local.u32 	%r1500, [%rd24+24];
	ld.local.u32 	%r1501, [%rd24+20];
	setp.eq.s32 	%p82, %r585, 0;
	@%p82 bra 	$L__BB0_135;
	shf.l.wrap.b32 	%r1500, %r1501, %r1500, %r585;
	ld.local.u32 	%r1105, [%rd24+16];
	shf.l.wrap.b32 	%r1501, %r1105, %r1501, %r585;
$L__BB0_135:
	shr.u32 	%r1106, %r1500, 30;
	shf.l.wrap.b32 	%r1107, %r1501, %r1500, 2;
	shl.b32 	%r1108, %r1501, 2;
	shr.u32 	%r1109, %r1107, 31;
	add.s32 	%r1110, %r1109, %r1106;
	neg.s32 	%r1111, %r1110;
	setp.lt.s32 	%p83, %r581, 0;
	selp.b32 	%r1502, %r1111, %r1110, %p83;
	xor.b32  	%r1112, %r1107, %r581;
	shr.s32 	%r1113, %r1107, 31;
	xor.b32  	%r1114, %r1113, %r1107;
	xor.b32  	%r1115, %r1113, %r1108;
	cvt.u64.u32 	%rd80, %r1114;
	shl.b64 	%rd81, %rd80, 32;
	cvt.u64.u32 	%rd82, %r1115;
	or.b64  	%rd83, %rd81, %rd82;
	cvt.rn.f64.s64 	%fd5, %rd83;
	mul.f64 	%fd6, %fd5, 0d3BF921FB54442D19;
	cvt.rn.f32.f64 	%f110, %fd6;
	neg.f32 	%f111, %f110;
	setp.lt.s32 	%p84, %r1112, 0;
	selp.f32 	%f212, %f111, %f110, %p84;
$L__BB0_136:
	add.s32 	%r1117, %r1502, 1;
	mul.rn.f32 	%f113, %f212, %f212;
	and.b32  	%r1118, %r1502, 1;
	setp.eq.b32 	%p85, %r1118, 1;
	selp.f32 	%f114, %f212, 0f3F800000, %p85;
	fma.rn.f32 	%f115, %f113, %f114, 0f00000000;
	fma.rn.f32 	%f116, %f113, 0f37CBAC00, 0fBAB607ED;
	selp.f32 	%f117, 0fB94D4153, %f116, %p85;
	selp.f32 	%f118, 0f3C0885E4, 0f3D2AAABB, %p85;
	fma.rn.f32 	%f119, %f117, %f113, %f118;
	selp.f32 	%f120, 0fBE2AAAA8, 0fBEFFFFFF, %p85;
	fma.rn.f32 	%f121, %f119, %f113, %f120;
	fma.rn.f32 	%f122, %f121, %f115, %f114;
	and.b32  	%r1119, %r1117, 2;
	setp.eq.s32 	%p86, %r1119, 0;
	mov.f32 	%f123, 0f00000000;
	sub.f32 	%f124, %f123, %f122;
	selp.f32 	%f125, %f122, %f124, %p86;
	sqrt.rn.f32 	%f126, %f16;
	mul.f32 	%f23, %f126, %f125;
	setp.lt.f32 	%p87, %f14, 0f00800000;
	mul.f32 	%f127, %f14, 0f4B000000;
	selp.f32 	%f128, %f127, %f14, %p87;
	selp.f32 	%f129, 0fC1B80000, 0f00000000, %p87;
	mov.b32 	%r1120, %f128;
	add.s32 	%r1121, %r1120, -1059760811;
	and.b32  	%r1122, %r1121, -8388608;
	sub.s32 	%r1123, %r1120, %r1122;
	mov.b32 	%f130, %r1123;
	cvt.rn.f32.s32 	%f131, %r1122;
	fma.rn.f32 	%f132, %f131, 0f34000000, %f129;
	add.f32 	%f133, %f130, 0fBF800000;
	fma.rn.f32 	%f134, %f133, 0fBE055027, 0f3E1039F6;
	fma.rn.f32 	%f135, %f134, %f133, 0fBDF8CDCC;
	fma.rn.f32 	%f136, %f135, %f133, 0f3E0F2955;
	fma.rn.f32 	%f137, %f136, %f133, 0fBE2AD8B9;
	fma.rn.f32 	%f138, %f137, %f133, 0f3E4CED0B;
	fma.rn.f32 	%f139, %f138, %f133, 0fBE7FFF22;
	fma.rn.f32 	%f140, %f139, %f133, 0f3EAAAA78;
	fma.rn.f32 	%f141, %f140, %f133, 0fBF000000;
	mul.f32 	%f142, %f133, %f141;
	fma.rn.f32 	%f143, %f142, %f133, %f133;
	fma.rn.f32 	%f144, %f132, 0f3F317218, %f143;
	setp.gt.u32 	%p88, %r1120, 2139095039;
	fma.rn.f32 	%f145, %f128, 0f7F800000, 0f7F800000;
	selp.f32 	%f146, %f145, %f144, %p88;
	setp.eq.f32 	%p89, %f128, 0f00000000;
	mul.f32 	%f147, %f146, 0fC0000000;
	selp.f32 	%f24, 0f7F800000, %f147, %p89;
	cvt.f64.f32 	%fd7, %f15;
	mul.f64 	%fd8, %fd7, 0d401921FB54442D18;
	cvt.rn.f32.f64 	%f25, %fd8;
	mul.f32 	%f148, %f25, 0f3F22F983;
	cvt.rni.s32.f32 	%r1506, %f148;
	cvt.rn.f32.s32 	%f149, %r1506;
	fma.rn.f32 	%f150, %f149, 0fBFC90FDA, %f25;
	fma.rn.f32 	%f151, %f149, 0fB3A22168, %f150;
	fma.rn.f32 	%f213, %f149, 0fA7C234C5, %f151;
	abs.f32 	%f27, %f25;
	setp.ltu.f32 	%p90, %f27, 0f47CE4780;
	@%p90 bra 	$L__BB0_144;
	setp.neu.f32 	%p91, %f27, 0f7F800000;
	@%p91 bra 	$L__BB0_139;
	mov.f32 	%f154, 0f00000000;
	mul.rn.f32 	%f213, %f25, %f154;
	mov.b32 	%r1506, 0;
	bra.uni 	$L__BB0_144;
$L__BB0_139:
	mov.b32 	%r595, %f25;
	shl.b32 	%r1125, %r595, 8;
	or.b32  	%r596, %r1125, -2147483648;
	mov.b64 	%rd126, 0;
	mov.b32 	%r1503, 0;
	mov.u64 	%rd124, __cudart_i2opi_f;
	mov.u64 	%rd125, %rd1;
$L__BB0_140:
	.pragma "nounroll";
	ld.global.nc.u32 	%r1126, [%rd124];
	mad.wide.u32 	%rd86, %r1126, %r596, %rd126;
	shr.u64 	%rd126, %rd86, 32;
	st.local.u32 	[%rd125], %rd86;
	add.s32 	%r1503, %r1503, 1;
	add.s64 	%rd125, %rd125, 4;
	add.s64 	%rd124, %rd124, 4;
	setp.ne.s32 	%p92, %r1503, 6;
	@%p92 bra 	$L__BB0_140;
	shr.u32 	%r1127, %r595, 23;
	st.local.u32 	[%rd1+24], %rd126;
	and.b32  	%r599, %r1127, 31;
	and.b32  	%r1128, %r1127, 224;
	add.s32 	%r1129, %r1128, -128;
	shr.u32 	%r1130, %r1129, 5;
	mul.wide.u32 	%rd87, %r1130, 4;
	sub.s64 	%rd31, %rd1, %rd87;
	ld.local.u32 	%r1504, [%rd31+24];
	ld.local.u32 	%r1505, [%rd31+20];
	setp.eq.s32 	%p93, %r599, 0;
	@%p93 bra 	$L__BB0_143;
	shf.l.wrap.b32 	%r1504, %r1505, %r1504, %r599;
	ld.local.u32 	%r1131, [%rd31+16];
	shf.l.wrap.b32 	%r1505, %r1131, %r1505, %r599;
$L__BB0_143:
	shr.u32 	%r1132, %r1504, 30;
	shf.l.wrap.b32 	%r1133, %r1505, %r1504, 2;
	shl.b32 	%r1134, %r1505, 2;
	shr.u32 	%r1135, %r1133, 31;
	add.s32 	%r1136, %r1135, %r1132;
	neg.s32 	%r1137, %r1136;
	setp.lt.s32 	%p94, %r595, 0;
	selp.b32 	%r1506, %r1137, %r1136, %p94;
	xor.b32  	%r1138, %r1133, %r595;
	shr.s32 	%r1139, %r1133, 31;
	xor.b32  	%r1140, %r1139, %r1133;
	xor.b32  	%r1141, %r1139, %r1134;
	cvt.u64.u32 	%rd88, %r1140;
	shl.b64 	%rd89, %rd88, 32;
	cvt.u64.u32 	%rd90, %r1141;
	or.b64  	%rd91, %rd89, %rd90;
	cvt.rn.f64.s64 	%fd9, %rd91;
	mul.f64 	%fd10, %fd9, 0d3BF921FB54442D19;
	cvt.rn.f32.f64 	%f152, %fd10;
	neg.f32 	%f153, %f152;
	setp.lt.s32 	%p95, %r1138, 0;
	selp.f32 	%f213, %f153, %f152, %p95;
$L__BB0_144:
	add.s32 	%r1143, %r1506, 1;
	mul.rn.f32 	%f155, %f213, %f213;
	and.b32  	%r1144, %r1506, 1;
	setp.eq.b32 	%p96, %r1144, 1;
	selp.f32 	%f156, %f213, 0f3F800000, %p96;
	fma.rn.f32 	%f157, %f155, %f156, 0f00000000;
	fma.rn.f32 	%f158, %f155, 0f37CBAC00, 0fBAB607ED;
	selp.f32 	%f159, 0fB94D4153, %f158, %p96;
	selp.f32 	%f160, 0f3C0885E4, 0f3D2AAABB, %p96;
	fma.rn.f32 	%f161, %f159, %f155, %f160;
	selp.f32 	%f162, 0fBE2AAAA8, 0fBEFFFFFF, %p96;
	fma.rn.f32 	%f163, %f161, %f155, %f162;
	fma.rn.f32 	%f164, %f163, %f157, %f156;
	and.b32  	%r1145, %r1143, 2;
	setp.eq.s32 	%p97, %r1145, 0;
	mov.f32 	%f165, 0f00000000;
	sub.f32 	%f166, %f165, %f164;
	selp.f32 	%f167, %f164, %f166, %p97;
	sqrt.rn.f32 	%f168, %f24;
	mul.f32 	%f31, %f168, %f167;
	cvt.f64.f32 	%fd11, %f211;
	mul.f64 	%fd12, %fd11, 0d401921FB54442D18;
	cvt.f64.f32 	%fd13, %f45;
	div.rn.f64 	%fd14, %fd12, %fd13;
	cvt.rn.f32.f64 	%f32, %fd14;
	mul.f32 	%f169, %f32, 0f3F22F983;
	cvt.rni.s32.f32 	%r1510, %f169;
	cvt.rn.f32.s32 	%f170, %r1510;
	fma.rn.f32 	%f171, %f170, 0fBFC90FDA, %f32;
	fma.rn.f32 	%f172, %f170, 0fB3A22168, %f171;
	fma.rn.f32 	%f214, %f170, 0fA7C234C5, %f172;
	abs.f32 	%f34, %f32;
	setp.ltu.f32 	%p98, %f34, 0f47CE4780;
	@%p98 bra 	$L__BB0_152;
	setp.neu.f32 	%p99, %f34, 0f7F800000;
	@%p99 bra 	$L__BB0_147;
	mov.f32 	%f175, 0f00000000;
	mul.rn.f32 	%f214, %f32, %f175;
	mov.b32 	%r1510, 0;
	bra.uni 	$L__BB0_152;
$L__BB0_147:
	mov.b32 	%r609, %f32;
	shl.b32 	%r1147, %r609, 8;
	or.b32  	%r610, %r1147, -2147483648;
	mov.b64 	%rd129, 0;
	mov.b32 	%r1507, 0;
	mov.u64 	%rd127, __cudart_i2opi_f;
	mov.u64 	%rd128, %rd1;
$L__BB0_148:
	.pragma "nounroll";
	ld.global.nc.u32 	%r1148, [%rd127];
	mad.wide.u32 	%rd94, %r1148, %r610, %rd129;
	shr.u64 	%rd129, %rd94, 32;
	st.local.u32 	[%rd128], %rd94;
	add.s32 	%r1507, %r1507, 1;
	add.s64 	%rd128, %rd128, 4;
	add.s64 	%rd127, %rd127, 4;
	setp.ne.s32 	%p100, %r1507, 6;
	@%p100 bra 	$L__BB0_148;
	shr.u32 	%r1149, %r609, 23;
	st.local.u32 	[%rd1+24], %rd129;
	and.b32  	%r613, %r1149, 31;
	and.b32  	%r1150, %r1149, 224;
	add.s32 	%r1151, %r1150, -128;
	shr.u32 	%r1152, %r1151, 5;
	mul.wide.u32 	%rd95, %r1152, 4;
	sub.s64 	%rd38, %rd1, %rd95;
	ld.local.u32 	%r1508, [%rd38+24];
	ld.local.u32 	%r1509, [%rd38+20];
	setp.eq.s32 	%p101, %r613, 0;
	@%p101 bra 	$L__BB0_151;
	shf.l.wrap.b32 	%r1508, %r1509, %r1508, %r613;
	ld.local.u32 	%r1153, [%rd38+16];
	shf.l.wrap.b32 	%r1509, %r1153, %r1509, %r613;
$L__BB0_151:
	shr.u32 	%r1154, %r1508, 30;
	shf.l.wrap.b32 	%r1155, %r1509, %r1508, 2;
	shl.b32 	%r1156, %r1509, 2;
	shr.u32 	%r1157, %r1155, 31;
	add.s32 	%r1158, %r1157, %r1154;
	neg.s32 	%r1159, %r1158;
	setp.lt.s32 	%p102, %r609, 0;
	selp.b32 	%r1510, %r1159, %r1158, %p102;
	xor.b32  	%r1160, %r1155, %r609;
	shr.s32 	%r1161, %r1155, 31;
	xor.b32  	%r1162, %r1161, %r1155;
	xor.b32  	%r1163, %r1161, %r1156;
	cvt.u64.u32 	%rd96, %r1162;
	shl.b64 	%rd97, %rd96, 32;
	cvt.u64.u32 	%rd98, %r1163;
	or.b64  	%rd99, %rd97, %rd98;
	cvt.rn.f64.s64 	%fd15, %rd99;
	mul.f64 	%fd16, %fd15, 0d3BF921FB54442D19;
	cvt.rn.f32.f64 	%f173, %fd16;
	neg.f32 	%f174, %f173;
	setp.lt.s32 	%p103, %r1160, 0;
	selp.f32 	%f214, %f174, %f173, %p103;
$L__BB0_152:
	add.s32 	%r1165, %r1510, 1;
	mul.rn.f32 	%f176, %f214, %f214;
	and.b32  	%r1166, %r1510, 1;
	setp.eq.b32 	%p104, %r1166, 1;
	selp.f32 	%f177, %f214, 0f3F800000, %p104;
	fma.rn.f32 	%f178, %f176, %f177, 0f00000000;
	fma.rn.f32 	%f179, %f176, 0f37CBAC00, 0fBAB607ED;
	selp.f32 	%f180, 0fB94D4153, %f179, %p104;
	selp.f32 	%f181, 0f3C0885E4, 0f3D2AAABB, %p104;
	fma.rn.f32 	%f182, %f180, %f176, %f181;
	selp.f32 	%f183, 0fBE2AAAA8, 0fBEFFFFFF, %p104;
	fma.rn.f32 	%f184, %f182, %f176, %f183;
	fma.rn.f32 	%f185, %f184, %f178, %f177;
	and.b32  	%r1167, %r1165, 2;
	setp.eq.s32 	%p105, %r1167, 0;
	mov.f32 	%f186, 0f00000000;
	sub.f32 	%f187, %f186, %f185;
	selp.f32 	%f188, %f185, %f187, %p105;
	fma.rn.f32 	%f38, %f188, 0f3C23D70A, %f23;
	cvt.f64.f32 	%fd17, %f13;
	mul.f64 	%fd18, %fd17, 0d401921FB54442D18;
	cvt.f64.f32 	%fd19, %f46;
	div.rn.f64 	%fd20, %fd18, %fd19;
	cvt.rn.f32.f64 	%f39, %fd20;
	mul.f32 	%f189, %f39, 0f3F22F983;
	cvt.rni.s32.f32 	%r1514, %f189;
	cvt.rn.f32.s32 	%f190, %r1514;
	fma.rn.f32 	%f191, %f190, 0fBFC90FDA, %f39;
	fma.rn.f32 	%f192, %f190, 0fB3A22168, %f191;
	fma.rn.f32 	%f215, %f190, 0fA7C234C5, %f192;
	abs.f32 	%f41, %f39;
	setp.ltu.f32 	%p106, %f41, 0f47CE4780;
	@%p106 bra 	$L__BB0_160;
	setp.neu.f32 	%p107, %f41, 0f7F800000;
	@%p107 bra 	$L__BB0_155;
	mov.f32 	%f195, 0f00000000;
	mul.rn.f32 	%f215, %f39, %f195;
	mov.b32 	%r1514, 0;
	bra.uni 	$L__BB0_160;
$L__BB0_155:
	mov.b32 	%r623, %f39;
	shl.b32 	%r1169, %r623, 8;
	or.b32  	%r624, %r1169, -2147483648;
	mov.b64 	%rd132, 0;
	mov.b32 	%r1511, 0;
	mov.u64 	%rd130, __cudart_i2opi_f;
	mov.u64 	%rd131, %rd1;
$L__BB0_156:
	.pragma "nounroll";
	ld.global.nc.u32 	%r1170, [%rd130];
	mad.wide.u32 	%rd102, %r1170, %r624, %rd132;
	shr.u64 	%rd132, %rd102, 32;
	st.local.u32 	[%rd131], %rd102;
	add.s32 	%r1511, %r1511, 1;
	add.s64 	%rd131, %rd131, 4;
	add.s64 	%rd130, %rd130, 4;
	setp.ne.s32 	%p108, %r1511, 6;
	@%p108 bra 	$L__BB0_156;
	shr.u32 	%r1171, %r623, 23;
	st.local.u32 	[%rd1+24], %rd132;
	and.b32  	%r627, %r1171, 31;
	and.b32  	%r1172, %r1171, 224;
	add.s32 	%r1173, %r1172, -128;
	shr.u32 	%r1174, %r1173, 5;
	mul.wide.u32 	%rd103, %r1174, 4;
	sub.s64 	%rd45, %rd1, %rd103;
	ld.local.u32 	%r1512, [%rd45+24];
	ld.local.u32 	%r1513, [%rd45+20];
	setp.eq.s32 	%p109, %r627, 0;
	@%p109 bra 	$L__BB0_159;
	shf.l.wrap.b32 	%r1512, %r1513, %r1512, %r627;
	ld.local.u32 	%r1175, [%rd45+16];
	shf.l.wrap.b32 	%r1513, %r1175, %r1513, %r627;
$L__BB0_159:
	shr.u32 	%r1176, %r1512, 30;
	shf.l.wrap.b32 	%r1177, %r1513, %r1512, 2;
	shl.b32 	%r1178, %r1513, 2;
	shr.u32 	%r1179, %r1177, 31;
	add.s32 	%r1180, %r1179, %r1176;
	neg.s32 	%r1181, %r1180;
	setp.lt.s32 	%p110, %r623, 0;
	selp.b32 	%r1514, %r1181, %r1180, %p110;
	xor.b32  	%r1182, %r1177, %r623;
	shr.s32 	%r1183, %r1177, 31;
	xor.b32  	%r1184, %r1183, %r1177;
	xor.b32  	%r1185, %r1183, %r1178;
	cvt.u64.u32 	%rd104, %r1184;
	shl.b64 	%rd105, %rd104, 32;
	cvt.u64.u32 	%rd106, %r1185;
	or.b64  	%rd107, %rd105, %rd106;
	cvt.rn.f64.s64 	%fd21, %rd107;
	mul.f64 	%fd22, %fd21, 0d3BF921FB54442D19;
	cvt.rn.f32.f64 	%f193, %fd22;
	neg.f32 	%f194, %f193;
	setp.lt.s32 	%p111, %r1182, 0;
	selp.f32 	%f215, %f194, %f193, %p111;
$L__BB0_160:
	ld.param.u64 	%rd116, [_Z20initialize_particlesPfS_S_S_ffiff_param_3];
	ld.param.u64 	%rd115, [_Z20initialize_particlesPfS_S_S_ffiff_param_2];
	add.s32 	%r1187, %r1514, 1;
	mul.rn.f32 	%f196, %f215, %f215;
	and.b32  	%r1188, %r1514, 1;
	setp.eq.b32 	%p112, %r1188, 1;
	selp.f32 	%f197, %f215, 0f3F800000, %p112;
	fma.rn.f32 	%f198, %f196, %f197, 0f00000000;
	fma.rn.f32 	%f199, %f196, 0f37CBAC00, 0fBAB607ED;
	selp.f32 	%f200, 0fB94D4153, %f199, %p112;
	selp.f32 	%f201, 0f3C0885E4, 0f3D2AAABB, %p112;
	fma.rn.f32 	%f202, %f200, %f196, %f201;
	selp.f32 	%f203, 0fBE2AAAA8, 0fBEFFFFFF, %p112;
	fma.rn.f32 	%f204, %f202, %f196, %f203;
	fma.rn.f32 	%f205, %f204, %f198, %f197;
	and.b32  	%r1189, %r1187, 2;
	setp.eq.s32 	%p113, %r1189, 0;
	mov.f32 	%f206, 0f00000000;
	sub.f32 	%f207, %f206, %f205;
	selp.f32 	%f208, %f205, %f207, %p113;
	fma.rn.f32 	%f209, %f208, 0f3C23D70A, %f31;
	cvta.to.global.u64 	%rd108, %rd115;
	add.s64 	%rd110, %rd108, %rd72;
	st.global.f32 	[%rd110], %f38;
	cvta.to.global.u64 	%rd111, %rd116;
	add.s64 	%rd112, %rd111, %rd72;
	st.global.f32 	[%rd112], %f209;
$L__BB0_161:
	ret;

}


// ===== COMPILED SASS (sm_100) =====

	.target	sm_100

	.elftype	@"ET_EXEC"


//--------------------- .note.nv.tkinfo           --------------------------
	.section	.note.nv.tkinfo,"",@"SHT_NOTE"
	.sectionflags	@"SHF_NOTE_NV_TKINFO"
	.tkinfo
        /*0018*/ 	.word	0x00000002
        /*0030*/ 	.string	""
        /*0030*/ 	.string	"ptxas"
        /*0030*/ 	.string	"Cuda compilation tools, release 13.0, V13.0.88"
        /*0030*/ 	.string	"Build cuda_13.0.r13.0/compiler.36424714_0"
        /*0030*/ 	.string	"-arch sm_100 -m 64 "



//--------------------- .note.nv.cuinfo           --------------------------
	.section	.note.nv.cuinfo,"",@"SHT_NOTE"
	.sectionflags	@"SHF_NOTE_NV_CUINFO"
        /*0018*/ 	.short	0x0002
        /*001a*/ 	.short	0x0064
        /*001c*/ 	.short	0x0082
	.zero		2


//--------------------- .nv.info                  --------------------------
	.section	.nv.info,"",@"SHT_CUDA_INFO"
	.align	4


	//----- nvinfo : EIATTR_REGCOUNT
	.align		4
        /*0000*/ 	.byte	0x04, 0x2f
        /*0002*/ 	.short	(.L_11 - .L_10)
	.align		4
.L_10:
        /*0004*/ 	.word	index@(_Z20initialize_particlesPfS_S_S_ffiff)
        /*0008*/ 	.word	0x00000020


	//----- nvinfo : EIATTR_FRAME_SIZE
	.align		4
.L_11:
        /*000c*/ 	.byte	0x04, 0x11
        /*000e*/ 	.short	(.L_13 - .L_12)
	.align		4
.L_12:
        /*0010*/ 	.word	index@($__internal_2_$__cuda_sm3x_div_rn_noftz_f32_slowpath)
        /*0014*/ 	.word	0x00000050


	//----- nvinfo : EIATTR_FRAME_SIZE
	.align		4
.L_13:
        /*0018*/ 	.byte	0x04, 0x11
        /*001a*/ 	.short	(.L_15 - .L_14)
	.align		4
.L_14:
        /*001c*/ 	.word	index@($__internal_1_$__cuda_sm20_sqrt_rn_f32_slowpath)
        /*0020*/ 	.word	0x00000050


	//----- nvinfo : EIATTR_FRAME_SIZE
	.align		4
.L_15:
        /*0024*/ 	.byte	0x04, 0x11
        /*0026*/ 	.short	(.L_17 - .L_16)
	.align		4
.L_16:
        /*0028*/ 	.word	index@($__internal_0_$__cuda_sm20_div_rn_f64_full)
        /*002c*/ 	.word	0x00000050


	//----- nvinfo : EIATTR_FRAME_SIZE
	.align		4
.L_17:
        /*0030*/ 	.byte	0x04, 0x11
        /*0032*/ 	.short	(.L_19 - .L_18)
	.align		4
.L_18:
        /*0034*/ 	.word	index@(_Z20initialize_particlesPfS_S_S_ffiff)
        /*0038*/ 	.word	0x00000050


	//----- nvinfo : EIATTR_MIN_STACK_SIZE
	.align		4
.L_19:
        /*003c*/ 	.byte	0x04, 0x12
        /*003e*/ 	.short	(.L_21 - .L_20)
	.align		4
.L_20:
        /*0040*/ 	.word	index@(_Z20initialize_particlesPfS_S_S_ffiff)
        /*0044*/ 	.word	0x00000050
.L_21:


//--------------------- .nv.compat                --------------------------
	.section	.nv.compat,"",@"SHT_CUDA_COMPAT_INFO"
	.align	4
        /*0000*/ 	.byte	0x02, 0x09, 0x00, 0x00, 0x02, 0x02, 0x01, 0x00, 0x02, 0x05, 0x05, 0x00, 0x03, 0x07, 0x01, 0x01
        /*0010*/ 	.byte	0x02, 0x03, 0x00, 0x00, 0x02, 0x06, 0x01, 0x00, 0x04, 0x0b, 0x08, 0x00, 0x01, 0x00, 0x00, 0x00
        /*0020*/ 	.byte	0x00, 0x00, 0x00, 0x00


//--------------------- .nv.info._Z20initialize_particlesPfS_S_S_ffiff --------------------------
	.section	.nv.info._Z20initialize_particlesPfS_S_S_ffiff,"",@"SHT_CUDA_INFO"
	.sectionflags	@""
	.align	4


	//----- nvinfo : EIATTR_CUDA_API_VERSION
	.align		4
        /*0000*/ 	.byte	0x04, 0x37
        /*0002*/ 	.short	(.L_23 - .L_22)
.L_22:
        /*0004*/ 	.word	0x00000082


	//----- nvinfo : EIATTR_KPARAM_INFO
	.align		4
.L_23:
        /*0008*/ 	.byte	0x04, 0x17
        /*000a*/ 	.short	(.L_25 - .L_24)
.L_24:
        /*000c*/ 	.word	0x00000000
        /*0010*/ 	.short	0x0008
        /*0012*/ 	.short	0x0030
        /*0014*/ 	.byte	0x00, 0xf0, 0x11, 0x00


	//----- nvinfo : EIATTR_KPARAM_INFO
	.align		4
.L_25:
        /*0018*/ 	.byte	0x04, 0x17
        /*001a*/ 	.short	(.L_27 - .L_26)
.L_26:
        /*001c*/ 	.word	0x00000000
        /*0020*/ 	.short	0x0007
        /*0022*/ 	.short	0x002c
        /*0024*/ 	.byte	0x00, 0xf0, 0x11, 0x00


	//----- nvinfo : EIATTR_KPARAM_INFO
	.align		4
.L_27:
        /*0028*/ 	.byte	0x04, 0x17
        /*002a*/ 	.short	(.L_29 - .L_28)
.L_28:
        /*002c*/ 	.word	0x00000000
        /*0030*/ 	.short	0x0006
        /*0032*/ 	.short	0x0028
        /*0034*/ 	.byte	0x00, 0xf0, 0x11, 0x00


	//----- nvinfo : EIATTR_KPARAM_INFO
	.align		4
.L_29:
        /*0038*/ 	.byte	0x04, 0x17
        /*003a*/ 	.short	(.L_31 - .L_30)
.L_30:
        /*003c*/ 	.word	0x00000000
        /*0040*/ 	.short	0x0005
        /*0042*/ 	.short	0x0024
        /*0044*/ 	.byte	0x00, 0xf0, 0x11, 0x00


	//----- nvinfo : EIATTR_KPARAM_INFO
	.align		4
.L_31:
        /*0048*/ 	.byte	0x04, 0x17
        /*004a*/ 	.short	(.L_33 - .L_32)
.L_32:
        /*004c*/ 	.word	0x00000000
        /*0050*/ 	.short	0x0004
        /*0052*/ 	.short	0x0020
        /*0054*/ 	.byte	0x00, 0xf0, 0x11, 0x00


	//----- nvinfo : EIATTR_KPARAM_INFO
	.align		4
.L_33:
        /*0058*/ 	.byte	0x04, 0x17
        /*005a*/ 	.short	(.L_35 - .L_34)
.L_34:
        /*005c*/ 	.word	0x00000000
        /*0060*/ 	.short	0x0003
        /*0062*/ 	.short	0x0018
        /*0064*/ 	.byte	0x00, 0xf5, 0x21, 0x00


	//----- nvinfo : EIATTR_KPARAM_INFO
	.align		4
.L_35:
        /*0068*/ 	.byte	0x04, 0x17
        /*006a*/ 	.short	(.L_37 - .L_36)
.L_36:
        /*006c*/ 	.word	0x00000000
        /*0070*/ 	.short	0x0002
        /*0072*/ 	.short	0x0010
        /*0074*/ 	.byte	0x00, 0xf5, 0x21, 0x00


	//----- nvinfo : EIATTR_KPARAM_INFO
	.align		4
.L_37:
        /*0078*/ 	.byte	0x04, 0x17
        /*007a*/ 	.short	(.L_39 - .L_38)
.L_38:
        /*007c*/ 	.word	0x00000000
        /*0080*/ 	.short	0x0001
        /*0082*/ 	.short	0x0008
        /*0084*/ 	.byte	0x00, 0xf5, 0x21, 0x00


	//----- nvinfo : EIATTR_KPARAM_INFO
	.align		4
.L_39:
        /*0088*/ 	.byte	0x04, 0x17
        /*008a*/ 	.short	(.L_41 - .L_40)
.L_40:
        /*008c*/ 	.word	0x00000000
        /*0090*/ 	.short	0x0000
        /*0092*/ 	.short	0x0000
        /*0094*/ 	.byte	0x00, 0xf5, 0x21, 0x00


	//----- nvinfo : EIATTR_SPARSE_MMA_MASK
	.align		4
.L_41:
        /*0098*/ 	.byte	0x03, 0x50
        /*009a*/ 	.short	0x0000


	//----- nvinfo : EIATTR_MAXREG_COUNT
	.align		4
        /*009c*/ 	.byte	0x03, 0x1b
        /*009e*/ 	.short	0x00ff


	//----- nvinfo : EIATTR_MERCURY_ISA_VERSION
	.align		4
        /*00a0*/ 	.byte	0x03, 0x5f
        /*00a2*/ 	.short	0x0101


	//----- nvinfo : EIATTR_VRC_CTA_INIT_COUNT
	.align		4
        /*00a4*/ 	.byte	0x02, 0x4a
	.zero		1
	.zero		1


	//----- nvinfo : EIATTR_EXIT_INSTR_OFFSETS
	.align		4
        /*00a8*/ 	.byte	0x04, 0x1c
        /*00aa*/ 	.short	(.L_43 - .L_42)


	//   ....[0]....
.L_42:
        /*00ac*/ 	.word	0x00000080


	//   ....[1]....
        /*00b0*/ 	.word	0x000053b0


	//----- nvinfo : EIATTR_CRS_STACK_SIZE
	.align		4
.L_43:
        /*00b4*/ 	.byte	0x04, 0x1e
        /*00b6*/ 	.short	(.L_45 - .L_44)
.L_44:
        /*00b8*/ 	.word	0x00000000


	//----- nvinfo : EIATTR_CBANK_PARAM_SIZE
	.align		4
.L_45:
        /*00bc*/ 	.byte	0x03, 0x19
        /*00be*/ 	.short	0x0034


	//----- nvinfo : EIATTR_PARAM_CBANK
	.align		4
        /*00c0*/ 	.byte	0x04, 0x0a
        /*00c2*/ 	.short	(.L_47 - .L_46)
	.align		4
.L_46:
        /*00c4*/ 	.word	index@(.nv.constant0._Z20initialize_particlesPfS_S_S_ffiff)
        /*00c8*/ 	.short	0x0380
        /*00ca*/ 	.short	0x0034


	//----- nvinfo : EIATTR_SW_WAR
	.align		4
.L_47:
        /*00cc*/ 	.byte	0x04, 0x36
        /*00ce*/ 	.short	(.L_49 - .L_48)
.L_48:
        /*00d0*/ 	.word	0x00000008
.L_49:


//--------------------- .nv.callgraph             --------------------------
	.section	.nv.callgraph,"",@"SHT_CUDA_CALLGRAPH"
	.align	4
	.sectionentsize	8
	.align		4
        /*0000*/ 	.word	0x00000000
	.align		4
        /*0004*/ 	.word	0xffffffff
	.align		4
        /*0008*/ 	.word	0x00000000
	.align		4
        /*000c*/ 	.word	0xfffffffe
	.align		4
        /*0010*/ 	.word	0x00000000
	.align		4
        /*0014*/ 	.word	0xfffffffd
	.align		4
        /*0018*/ 	.word	0x00000000
	.align		4
        /*001c*/ 	.word	0xfffffffc


//--------------------- .nv.constant4             --------------------------
	.section	.nv.constant4,"a",@progbits
	.align	8
	.align		8
.nv.constant4:
        /*0000*/ 	.dword	precalc_xorwow_matrix
	.align		8
        /*0008*/ 	.dword	precalc_xorwow_offset_matrix
	.align		8
        /*0010*/ 	.dword	mrg32k3aM1
	.align		8
        /*0018*/ 	.dword	mrg32k3aM2
	.align		8
        /*0020*/ 	.dword	mrg32k3aM1SubSeq
	.align		8
        /*0028*/ 	.dword	mrg32k3aM2SubSeq
	.align		8
        /*0030*/ 	.dword	mrg32k3aM1Seq
	.align		8
        /*0038*/ 	.dword	mrg32k3aM2Seq
	.align		8
        /*0040*/ 	.dword	__cudart_i2opi_f


//--------------------- .nv.constant3             --------------------------
	.section	.nv.constant3,"a",@progbits
	.align	8
.nv.constant3:
	.type		__cr_lgamma_table,@object
	.size		__cr_lgamma_table,(.L_8 - __cr_lgamma_table)
__cr_lgamma_table:
        /*0000*/ 	.byte	0x00, 0x00, 0x00, 0x00, 0x00, 0x00, 0x00, 0x00, 0x00, 0x00, 0x00, 0x00, 0x00, 0x00, 0x00, 0x00
        /*0010*/ 	.byte	0xef, 0x39, 0xfa, 0xfe, 0x42, 0x2e, 0xe6, 0x3f, 0x02, 0x20, 0x2a, 0xfa, 0x0b, 0xab, 0xfc, 0x3f
        /*0020*/ 	.byte	0xf9, 0x2c, 0x92, 0x7c, 0xa7, 0x6c, 0x09, 0x40, 0xc9, 0x79, 0x44, 0x3c, 0x64, 0x26, 0x13, 0x40
        /*0030*/ 	.byte	0xca, 0x01, 0xcf, 0x3a, 0x27, 0x51, 0x1a, 0x40, 0x30, 0xcc, 0x2d, 0xf3, 0xe1, 0x0c, 0x21, 0x40
        /*0040*/ 	.byte	0x0d, 0xb7, 0xfc, 0x82, 0x8e, 0x35, 0x25, 0x40
.L_8:


//--------------------- .text._Z20initialize_particlesPfS_S_S_ffiff --------------------------
	.section	.text._Z20initialize_particlesPfS_S_S_ffiff,"ax",@progbits
	.align	128
        .global         _Z20initialize_particlesPfS_S_S_ffiff
        .type           _Z20initialize_particlesPfS_S_S_ffiff,@function
        .size           _Z20initialize_particlesPfS_S_S_ffiff,(.L_x_62 - _Z20initialize_particlesPfS_S_S_ffiff)
        .other          _Z20initialize_particlesPfS_S_S_ffiff,@"STO_CUDA_ENTRY STV_DEFAULT"
_Z20initialize_particlesPfS_S_S_ffiff:
.text._Z20initialize_particlesPfS_S_S_ffiff:
[----:B------:R-:W0:Y:S01]  /*0000*/  LDC R1, c[0x0][0x37c] ;  /* 0x0000df00ff017b82 */ /* 0x000e220000000800 */
[----:B------:R-:W1:Y:S07]  /*0010*/  S2R R3, SR_TID.X ;  /* 0x0000000000037919 */ /* 0x000e6e0000002100 */
[----:B------:R-:W1:Y:S01]  /*0020*/  S2UR UR4, SR_CTAID.X ;  /* 0x00000000000479c3 */ /* 0x000e620000002500 */
[----:B------:R-:W2:Y:S01]  /*0030*/  LDCU UR5, c[0x0][0x3a8] ;  /* 0x00007500ff0577ac */ /* 0x000ea20008000800 */
[----:B0-----:R-:W-:-:S06]  /*0040*/  VIADD R1, R1, 0xffffffb0 ;  /* 0xffffffb001017836 */ /* 0x001fcc0000000000 */
[----:B------:R-:W1:Y:S02]  /*0050*/  LDC R18, c[0x0][0x360] ;  /* 0x0000d800ff127b82 */ /* 0x000e640000000800 */
[----:B-1----:R-:W-:-:S05]  /*0060*/  IMAD R18, R18, UR4, R3 ;  /* 0x0000000412127c24 */ /* 0x002fca000f8e0203 */
[----:B--2---:R-:W-:-:S13]  /*0070*/  ISETP.GE.AND P0, PT, R18, UR5, PT ;  /* 0x0000000512007c0c */ /* 0x004fda000bf06270 */
[----:B------:R-:W-:Y:S05]  /*0080*/  @P0 EXIT ;  /* 0x000000000000094d */ /* 0x000fea0003800000 */
[----:B------:R-:W-:Y:S01]  /*0090*/  IMAD.MOV.U32 R8, RZ, RZ, 0x3198c20f ;  /* 0x3198c20fff087424 */ /* 0x000fe200078e00ff */
[----:B------:R-:W-:Y:S01]  /*00a0*/  ISETP.NE.AND P0, PT, R18, RZ, PT ;  /* 0x000000ff1200720c */ /* 0x000fe20003f05270 */
[----:B------:R-:W-:Y:S01]  /*00b0*/  IMAD.MOV.U32 R9, RZ, RZ, 0x5efdb30c ;  /* 0x5efdb30cff097424 */ /* 0x000fe200078e00ff */
[----:B------:R-:W0:Y:S01]  /*00c0*/  LDCU.64 UR6, c[0x0][0x358] ;  /* 0x00006b00ff0677ac */ /* 0x000e220008000a00 */
[----:B------:R-:W-:Y:S01]  /*00d0*/  IMAD.MOV.U32 R10, RZ, RZ, 0x423bb012 ;  /* 0x423bb012ff0a7424 */ /* 0x000fe200078e00ff */
[----:B------:R-:W-:Y:S01]  /*00e0*/  BSSY.RECONVERGENT B0, `(.L_x_0) ;  /* 0x0000266000007945 */ /* 0x000fe20003800200 */
[----:B------:R-:W-:Y:S01]  /*00f0*/  IMAD.MOV.U32 R11, RZ, RZ, -0x75bd8fc ;  /* 0xf8a42704ff0b7424 */ /* 0x000fe200078e00ff */
[----:B------:R1:W-:Y:S01]  /*0100*/  STL.64 [R1+0x20], R8 ;  /* 0x0000200801007387 */ /* 0x0003e20000100a00 */
[----:B------:R-:W-:Y:S01]  /*0110*/  IMAD.MOV.U32 R12, RZ, RZ, -0x23270784 ;  /* 0xdcd8f87cff0c7424 */ /* 0x000fe200078e00ff */
[----:B------:R-:W-:Y:S01]  /*0120*/  SHF.R.S32.HI R6, RZ, 0x1f, R18 ;  /* 0x0000001fff067819 */ /* 0x000fe20000011412 */
[----:B------:R-:W-:Y:S01]  /*0130*/  IMAD.MOV.U32 R13, RZ, RZ, 0x57fa2510 ;  /* 0x57fa2510ff0d7424 */ /* 0x000fe200078e00ff */
[----:B------:R1:W-:Y:S01]  /*0140*/  STL.64 [R1+0x28], R10 ;  /* 0x0000280a01007387 */ /* 0x0003e20000100a00 */
[----:B------:R-:W-:-:S02]  /*0150*/  IMAD.MOV.U32 R0, RZ, RZ, 0x5efdb30c ;  /* 0x5efdb30cff007424 */ /* 0x000fc400078e00ff */
[----:B------:R-:W-:Y:S01]  /*0160*/  IMAD.MOV.U32 R5, RZ, RZ, -0x75bd8fc ;  /* 0xf8a42704ff057424 */ /* 0x000fe200078e00ff */
[----:B------:R1:W-:Y:S01]  /*0170*/  STL.64 [R1+0x30], R12 ;  /* 0x0000300c01007387 */ /* 0x0003e20000100a00 */
[----:B------:R-:W-:Y:S02]  /*0180*/  IMAD.MOV.U32 R4, RZ, RZ, 0x423bb012 ;  /* 0x423bb012ff047424 */ /* 0x000fe400078e00ff */
[----:B------:R-:W-:Y:S02]  /*0190*/  IMAD.MOV.U32 R3, RZ, RZ, 0x57fa2510 ;  /* 0x57fa2510ff037424 */ /* 0x000fe400078e00ff */
[----:B------:R-:W-:Y:S01]  /*01a0*/  IMAD.MOV.U32 R2, RZ, RZ, -0x23270784 ;  /* 0xdcd8f87cff027424 */ /* 0x000fe200078e00ff */
[----:B0-----:R-:W-:Y:S06]  /*01b0*/  @!P0 BRA `(.L_x_1) ;  /* 0x0000002400608947 */ /* 0x001fec0003800000 */
[----:B-1----:R-:W-:Y:S02]  /*01c0*/  IMAD.MOV.U32 R13, RZ, RZ, R6 ;  /* 0x000000ffff0d7224 */ /* 0x002fe400078e0006 */
[----:B------:R-:W-:Y:S02]  /*01d0*/  VIADD R12, R1, 0x20 ;  /* 0x00000020010c7836 */ /* 0x000fe40000000000 */
[----:B------:R-:W-:Y:S02]  /*01e0*/  IMAD.MOV.U32 R11, RZ, RZ, RZ ;  /* 0x000000ffff0b7224 */ /* 0x000fe400078e00ff */
[----:B------:R-:W-:Y:S02]  /*01f0*/  IMAD.MOV.U32 R0, RZ, RZ, 0x5efdb30c ;  /* 0x5efdb30cff007424 */ /* 0x000fe400078e00ff */
[----:B------:R-:W-:Y:S02]  /*0200*/  IMAD.MOV.U32 R10, RZ, RZ, R18 ;  /* 0x000000ffff0a7224 */ /* 0x000fe400078e0012 */
[----:B------:R-:W-:-:S02]  /*0210*/  IMAD.MOV.U32 R4, RZ, RZ, 0x423bb012 ;  /* 0x423bb012ff047424 */ /* 0x000fc400078e00ff */
[----:B------:R-:W-:Y:S02]  /*0220*/  IMAD.MOV.U32 R5, RZ, RZ, -0x75bd8fc ;  /* 0xf8a42704ff057424 */ /* 0x000fe400078e00ff */
[----:B------:R-:W-:Y:S02]  /*0230*/  IMAD.MOV.U32 R2, RZ, RZ, -0x23270784 ;  /* 0xdcd8f87cff027424 */ /* 0x000fe400078e00ff */
[----:B------:R-:W-:-:S07]  /*0240*/  IMAD.MOV.U32 R3, RZ, RZ, 0x57fa2510 ;  /* 0x57fa2510ff037424 */ /* 0x000fce00078e00ff */
.L_x_10:
[----:B------:R-:W-:Y:S01]  /*0250*/  LOP3.LUT R6, R10, 0x3, RZ, 0xc0, !PT ;  /* 0x000000030a067812 */ /* 0x000fe200078ec0ff */
[----:B------:R-:W-:Y:S03]  /*0260*/  BSSY.RECONVERGENT B1, `(.L_x_2) ;  /* 0x0000247000017945 */ /* 0x000fe60003800200 */
[----:B------:R-:W-:-:S04]  /*0270*/  ISETP.NE.U32.AND P0, PT, R6, RZ, PT ;  /* 0x000000ff0600720c */ /* 0x000fc80003f05070 */
[----:B------:R-:W-:-:S13]  /*0280*/  ISETP.NE.AND.EX P0, PT, RZ, RZ, PT, P0 ;  /* 0x000000ffff00720c */ /* 0x000fda0003f05300 */
[----:B0-----:R-:W-:Y:S05]  /*0290*/  @!P0 BRA `(.L_x_3) ;  /* 0x00000024000c8947 */ /* 0x001fea0003800000 */
[----:B------:R-:W0:Y:S01]  /*02a0*/  LDC.64 R8, c[0x4][RZ] ;  /* 0x01000000ff087b82 */ /* 0x000e220000000a00 */
[----:B------:R-:W-:Y:S01]  /*02b0*/  IMAD.MOV.U32 R0, RZ, RZ, RZ ;  /* 0x000000ffff007224 */ /* 0x000fe200078e00ff */
[----:B------:R-:W-:Y:S01]  /*02c0*/  CS2R R2, SRZ ;  /* 0x0000000000027805 */ /* 0x000fe2000001ff00 */
[----:B------:R-:W-:Y:S01]  /*02d0*/  IMAD.MOV.U32 R15, RZ, RZ, RZ ;  /* 0x000000ffff0f7224 */ /* 0x000fe200078e00ff */
[----:B------:R-:W-:Y:S01]  /*02e0*/  CS2R R4, SRZ ;  /* 0x0000000000047805 */ /* 0x000fe2000001ff00 */
[----:B0-----:R-:W-:-:S07]  /*02f0*/  IMAD.WIDE.U32 R8, R11, 0xc80, R8 ;  /* 0x00000c800b087825 */ /* 0x001fce00078e0008 */
.L_x_5:
[----:B------:R-:W-:-:S06]  /*0300*/  IMAD R14, R15, 0x4, R12 ;  /* 0x000000040f0e7824 */ /* 0x000fcc00078e020c */
[----:B------:R-:W5:Y:S01]  /*0310*/  LDL R14, [R14+0x4] ;  /* 0x000004000e0e7983 */ /* 0x000f620000100800 */
[----:B------:R-:W-:-:S05]  /*0320*/  UMOV UR4, URZ ;  /* 0x000000ff00047c82 */ /* 0x000fca0008000000 */
.L_x_4:
[----:B-----5:R-:W-:Y:S01]  /*0330*/  SHF.R.U32.HI R22, RZ, UR4, R14 ;  /* 0x00000004ff167c19 */ /* 0x020fe2000801160e */
[----:B------:R-:W-:-:S03]  /*0340*/  IMAD.SHL.U32 R6, R15, 0x20, RZ ;  /* 0x000000200f067824 */ /* 0x000fc600078e00ff */
[----:B------:R-:W-:Y:S01]  /*0350*/  LOP3.LUT R7, R22, 0x1, RZ, 0xc0, !PT ;  /* 0x0000000116077812 */ /* 0x000fe200078ec0ff */
[----:B------:R-:W-:-:S03]  /*0360*/  VIADD R6, R6, UR4 ;  /* 0x0000000406067c36 */ /* 0x000fc60008000000 */
[----:B------:R-:W-:Y:S01]  /*0370*/  ISETP.NE.U32.AND P0, PT, R7, 0x1, PT ;  /* 0x000000010700780c */ /* 0x000fe20003f05070 */
[----:B------:R-:W-:-:S03]  /*0380*/  IMAD R7, R6, 0x5, RZ ;  /* 0x0000000506077824 */ /* 0x000fc600078e02ff */
[----:B------:R-:W-:Y:S01]  /*0390*/  R2P PR, R22, 0x7e ;  /* 0x0000007e16007804 */ /* 0x000fe20000000000 */
[----:B------:R-:W-:-:S08]  /*03a0*/  IMAD.WIDE.U32 R6, R7, 0x4, R8 ;  /* 0x0000000407067825 */ /* 0x000fd000078e0008 */
[----:B------:R-:W2:Y:S04]  /*03b0*/  @!P0 LDG.E R17, desc[UR6][R6.64] ;  /* 0x0000000606118981 */ /* 0x000ea8000c1e1900 */
[----:B------:R-:W3:Y:S04]  /*03c0*/  @P1 LDG.E R19, desc[UR6][R6.64+0x14] ;  /* 0x0000140606131981 */ /* 0x000ee8000c1e1900 */
[----:B------:R-:W4:Y:S04]  /*03d0*/  @P2 LDG.E R21, desc[UR6][R6.64+0x28] ;  /* 0x0000280606152981 */ /* 0x000f28000c1e1900 */
[----:B------:R-:W4:Y:S04]  /*03e0*/  @P3 LDG.E R23, desc[UR6][R6.64+0x3c] ;  /* 0x00003c0606173981 */ /* 0x000f28000c1e1900 */
[----:B------:R-:W4:Y:S04]  /*03f0*/  @!P0 LDG.E R16, desc[UR6][R6.64+0x8] ;  /* 0x0000080606108981 */ /* 0x000f28000c1e1900 */
[----:B------:R-:W4:Y:S04]  /*0400*/  @P4 LDG.E R25, desc[UR6][R6.64+0x50] ;  /* 0x0000500606194981 */ /* 0x000f28000c1e1900 */
[----:B------:R-:W4:Y:S04]  /*0410*/  @!P0 LDG.E R20, desc[UR6][R6.64+0x10] ;  /* 0x0000100606148981 */ /* 0x000f28000c1e1900 */
[----:B------:R-:W4:Y:S04]  /*0420*/  @P1 LDG.E R24, desc[UR6][R6.64+0x1c] ;  /* 0x00001c0606181981 */ /* 0x000f28000c1e1900 */
[----:B------:R-:W4:Y:S04]  /*0430*/  @P1 LDG.E R26, desc[UR6][R6.64+0x24] ;  /* 0x00002406061a1981 */ /* 0x000f28000c1e1900 */
[----:B------:R-:W4:Y:S01]  /*0440*/  @P6 LDG.E R27, desc[UR6][R6.64+0x78] ;  /* 0x00007806061b6981 */ /* 0x000f22000c1e1900 */
[----:B--2---:R-:W-:-:S03]  /*0450*/  @!P0 LOP3.LUT R0, R0, R17, RZ, 0x3c, !PT ;  /* 0x0000001100008212 */ /* 0x004fc600078e3cff */
[----:B------:R-:W2:Y:S01]  /*0460*/  @!P0 LDG.E R17, desc[UR6][R6.64+0x4] ;  /* 0x0000040606118981 */ /* 0x000ea2000c1e1900 */
[----:B---3--:R-:W-:-:S03]  /*0470*/  @P1 LOP3.LUT R0, R0, R19, RZ, 0x3c, !PT ;  /* 0x0000001300001212 */ /* 0x008fc600078e3cff */
[----:B------:R-:W3:Y:S01]  /*0480*/  @!P0 LDG.E R19, desc[UR6][R6.64+0xc] ;  /* 0x00000c0606138981 */ /* 0x000ee2000c1e1900 */
[----:B----4-:R-:W-:-:S03]  /*0490*/  @P2 LOP3.LUT R0, R0, R21, RZ, 0x3c, !PT ;  /* 0x0000001500002212 */ /* 0x010fc600078e3cff */
[----:B------:R-:W4:Y:S01]  /*04a0*/  @P1 LDG.E R21, desc[UR6][R6.64+0x18] ;  /* 0x0000180606151981 */ /* 0x000f22000c1e1900 */
[----:B------:R-:W-:-:S03]  /*04b0*/  @P3 LOP3.LUT R0, R0, R23, RZ, 0x3c, !PT ;  /* 0x0000001700003212 */ /* 0x000fc600078e3cff */
[----:B------:R-:W4:Y:S01]  /*04c0*/  @P5 LDG.E R23, desc[UR6][R6.64+0x64] ;  /* 0x0000640606175981 */ /* 0x000f22000c1e1900 */
[----:B------:R-:W-:-:S03]  /*04d0*/  @!P0 LOP3.LUT R5, R5, R16, RZ, 0x3c, !PT ;  /* 0x0000001005058212 */ /* 0x000fc600078e3cff */
[----:B------:R-:W4:Y:S01]  /*04e0*/  @P2 LDG.E R16, desc[UR6][R6.64+0x30] ;  /* 0x0000300606102981 */ /* 0x000f22000c1e1900 */
[----:B------:R-:W-:-:S03]  /*04f0*/  @P4 LOP3.LUT R0, R0, R25, RZ, 0x3c, !PT ;  /* 0x0000001900004212 */ /* 0x000fc600078e3cff */
[----:B------:R-:W4:Y:S01]  /*0500*/  @P3 LDG.E R25, desc[UR6][R6.64+0x48] ;  /* 0x0000480606193981 */ /* 0x000f22000c1e1900 */
[----:B------:R-:W-:-:S03]  /*0510*/  @!P0 LOP3.LUT R3, R3, R20, RZ, 0x3c, !PT ;  /* 0x0000001403038212 */ /* 0x000fc600078e3cff */
[----:B------:R-:W4:Y:S01]  /*0520*/  @P2 LDG.E R20, desc[UR6][R6.64+0x38] ;  /* 0x0000380606142981 */ /* 0x000f22000c1e1900 */
[----:B------:R-:W-:-:S03]  /*0530*/  @P1 LOP3.LUT R5, R5, R24, RZ, 0x3c, !PT ;  /* 0x0000001805051212 */ /* 0x000fc600078e3cff */
[----:B------:R-:W4:Y:S01]  /*0540*/  @P3 LDG.E R24, desc[UR6][R6.64+0x44] ;  /* 0x0000440606183981 */ /* 0x000f22000c1e1900 */
[----:B--2---:R-:W-:-:S03]  /*0550*/  @!P0 LOP3.LUT R4, R4, R17, RZ, 0x3c, !PT ;  /* 0x0000001104048212 */ /* 0x004fc600078e3cff */
[----:B------:R-:W2:Y:S01]  /*0560*/  @P1 LDG.E R17, desc[UR6][R6.64+0x20] ;  /* 0x0000200606111981 */ /* 0x000ea2000c1e1900 */
[----:B---3--:R-:W-:-:S03]  /*0570*/  @!P0 LOP3.LUT R2, R2, R19, RZ, 0x3c, !PT ;  /* 0x0000001302028212 */ /* 0x008fc600078e3cff */
[----:B------:R-:W3:Y:S01]  /*0580*/  @P2 LDG.E R19, desc[UR6][R6.64+0x2c] ;  /* 0x00002c0606132981 */ /* 0x000ee2000c1e1900 */
[----:B----4-:R-:W-:-:S03]  /*0590*/  @P1 LOP3.LUT R4, R4, R21, RZ, 0x3c, !PT ;  /* 0x0000001504041212 */ /* 0x010fc600078e3cff */
[----:B------:R-:W4:Y:S01]  /*05a0*/  @P2 LDG.E R21, desc[UR6][R6.64+0x34] ;  /* 0x0000340606152981 */ /* 0x000f22000c1e1900 */
[----:B------:R-:W-:-:S03]  /*05b0*/  @P5 LOP3.LUT R0, R0, R23, RZ, 0x3c, !PT ;  /* 0x0000001700005212 */ /* 0x000fc600078e3cff */
[----:B------:R-:W4:Y:S01]  /*05c0*/  @P3 LDG.E R23, desc[UR6][R6.64+0x40] ;  /* 0x0000400606173981 */ /* 0x000f22000c1e1900 */
[----:B------:R-:W-:Y:S02]  /*05d0*/  @P1 LOP3.LUT R3, R3, R26, RZ, 0x3c, !PT ;  /* 0x0000001a03031212 */ /* 0x000fe400078e3cff */
[----:B------:R-:W-:Y:S01]  /*05e0*/  @P2 LOP3.LUT R5, R5, R16, RZ, 0x3c, !PT ;  /* 0x0000001005052212 */ /* 0x000fe200078e3cff */
[----:B------:R-:W4:Y:S04]  /*05f0*/  @P5 LDG.E R26, desc[UR6][R6.64+0x6c] ;  /* 0x00006c06061a5981 */ /* 0x000f28000c1e1900 */
[----:B------:R-:W4:Y:S01]  /*0600*/  @P3 LDG.E R16, desc[UR6][R6.64+0x4c] ;  /* 0x00004c0606103981 */ /* 0x000f22000c1e1900 */
[----:B------:R-:W-:-:S03]  /*0610*/  @P2 LOP3.LUT R3, R3, R20, RZ, 0x3c, !PT ;  /* 0x0000001403032212 */ /* 0x000fc600078e3cff */
[----:B------:R-:W4:Y:S01]  /*0620*/  @P4 LDG.E R20, desc[UR6][R6.64+0x58] ;  /* 0x0000580606144981 */ /* 0x000f22000c1e1900 */
[----:B------:R-:W-:-:S03]  /*0630*/  @P3 LOP3.LUT R5, R5, R24, RZ, 0x3c, !PT ;  /* 0x0000001805053212 */ /* 0x000fc600078e3cff */
[----:B------:R-:W4:Y:S01]  /*0640*/  @P4 LDG.E R24, desc[UR6][R6.64+0x60] ;  /* 0x0000600606184981 */ /* 0x000f22000c1e1900 */
[----:B--2---:R-:W-:-:S03]  /*0650*/  @P1 LOP3.LUT R2, R2, R17, RZ, 0x3c, !PT ;  /* 0x0000001102021212 */ /* 0x004fc600078e3cff */
[----:B------:R-:W2:Y:S01]  /*0660*/  @P4 LDG.E R17, desc[UR6][R6.64+0x54] ;  /* 0x0000540606114981 */ /* 0x000ea2000c1e1900 */
[----:B---3--:R-:W-:-:S03]  /*0670*/  @P2 LOP3.LUT R4, R4, R19, RZ, 0x3c, !PT ;  /* 0x0000001304042212 */ /* 0x008fc600078e3cff */
[----:B------:R-:W3:Y:S01]  /*0680*/  @P4 LDG.E R19, desc[UR6][R6.64+0x5c] ;  /* 0x00005c0606134981 */ /* 0x000ee2000c1e1900 */
[----:B----4-:R-:W-:-:S03]  /*0690*/  @P2 LOP3.LUT R2, R2, R21, RZ, 0x3c, !PT ;  /* 0x0000001502022212 */ /* 0x010fc600078e3cff */
[----:B------:R-:W4:Y:S01]  /*06a0*/  @P5 LDG.E R21, desc[UR6][R6.64+0x68] ;  /* 0x0000680606155981 */ /* 0x000f22000c1e1900 */
[----:B------:R-:W-:-:S03]  /*06b0*/  @P3 LOP3.LUT R4, R4, R23, RZ, 0x3c, !PT ;  /* 0x0000001704043212 */ /* 0x000fc600078e3cff */
[----:B------:R-:W4:Y:S01]  /*06c0*/  @P5 LDG.E R23, desc[UR6][R6.64+0x70] ;  /* 0x0000700606175981 */ /* 0x000f22000c1e1900 */
[----:B------:R-:W-:Y:S02]  /*06d0*/  LOP3.LUT P0, RZ, R22, 0x80, RZ, 0xc0, !PT ;  /* 0x0000008016ff7812 */ /* 0x000fe4000780c0ff */
[----:B------:R-:W-:Y:S02]  /*06e0*/  @P3 LOP3.LUT R2, R2, R25, RZ, 0x3c, !PT ;  /* 0x0000001902023212 */ /* 0x000fe400078e3cff */
[----:B------:R-:W-:Y:S02]  /*06f0*/  @P3 LOP3.LUT R3, R3, R16, RZ, 0x3c, !PT ;  /* 0x0000001003033212 */ /* 0x000fe400078e3cff */
[----:B------:R-:W4:Y:S01]  /*0700*/  @P5 LDG.E R16, desc[UR6][R6.64+0x74] ;  /* 0x0000740606105981 */ /* 0x000f22000c1e1900 */
[----:B------:R-:W-:-:S03]  /*0710*/  @P4 LOP3.LUT R5, R5, R20, RZ, 0x3c, !PT ;  /* 0x0000001405054212 */ /* 0x000fc600078e3cff */
[----:B------:R-:W4:Y:S01]  /*0720*/  @P6 LDG.E R20, desc[UR6][R6.64+0x80] ;  /* 0x0000800606146981 */ /* 0x000f22000c1e1900 */
[----:B------:R-:W-:-:S03]  /*0730*/  @P4 LOP3.LUT R3, R3, R24, RZ, 0x3c, !PT ;  /* 0x0000001803034212 */ /* 0x000fc600078e3cff */
[----:B------:R-:W4:Y:S01]  /*0740*/  @P6 LDG.E R24, desc[UR6][R6.64+0x88] ;  /* 0x0000880606186981 */ /* 0x000f22000c1e1900 */
[----:B------:R-:W-:-:S03]  /*0750*/  @P5 LOP3.LUT R5, R5, R26, RZ, 0x3c, !PT ;  /* 0x0000001a05055212 */ /* 0x000fc600078e3cff */
[----:B------:R-:W4:Y:S04]  /*0760*/  @P0 LDG.E R25, desc[UR6][R6.64+0x8c] ;  /* 0x00008c0606190981 */ /* 0x000f28000c1e1900 */
[----:B------:R-:W4:Y:S04]  /*0770*/  @P0 LDG.E R26, desc[UR6][R6.64+0x94] ;  /* 0x00009406061a0981 */ /* 0x000f28000c1e1900 */
        /* <DEDUP_REMOVED lines=9> */
[----:B------:R-:W-:Y:S02]  /*0810*/  @P6 LOP3.LUT R0, R0, R27, RZ, 0x3c, !PT ;  /* 0x0000001b00006212 */ /* 0x000fe400078e3cff */
[----:B------:R-:W-:Y:S02]  /*0820*/  @P5 LOP3.LUT R3, R3, R16, RZ, 0x3c, !PT ;  /* 0x0000001003035212 */ /* 0x000fe400078e3cff */
[----:B------:R-:W-:Y:S02]  /*0830*/  @P6 LOP3.LUT R5, R5, R20, RZ, 0x3c, !PT ;  /* 0x0000001405056212 */ /* 0x000fe400078e3cff */
[----:B------:R-:W-:Y:S02]  /*0840*/  @P6 LOP3.LUT R3, R3, R24, RZ, 0x3c, !PT ;  /* 0x0000001803036212 */ /* 0x000fe400078e3cff */
[----:B------:R-:W-:Y:S02]  /*0850*/  @P0 LOP3.LUT R0, R0, R25, RZ, 0x3c, !PT ;  /* 0x0000001900000212 */ /* 0x000fe400078e3cff */
[----:B------:R-:W-:-:S02]  /*0860*/  @P0 LOP3.LUT R5, R5, R26, RZ, 0x3c, !PT ;  /* 0x0000001a05050212 */ /* 0x000fc400078e3cff */
[----:B------:R-:W-:Y:S02]  /*0870*/  @P0 LOP3.LUT R3, R3, R28, RZ, 0x3c, !PT ;  /* 0x0000001c03030212 */ /* 0x000fe400078e3cff */
[----:B--2---:R-:W-:Y:S02]  /*0880*/  @P6 LOP3.LUT R4, R4, R17, RZ, 0x3c, !PT ;  /* 0x0000001104046212 */ /* 0x004fe400078e3cff */
[----:B---3--:R-:W-:Y:S02]  /*0890*/  @P6 LOP3.LUT R2, R2, R19, RZ, 0x3c, !PT ;  /* 0x0000001302026212 */ /* 0x008fe400078e3cff */
[----:B----4-:R-:W-:Y:S02]  /*08a0*/  @P0 LOP3.LUT R4, R4, R21, RZ, 0x3c, !PT ;  /* 0x0000001504040212 */ /* 0x010fe400078e3cff */
[----:B------:R-:W-:Y:S02]  /*08b0*/  @P0 LOP3.LUT R2, R2, R23, RZ, 0x3c, !PT ;  /* 0x0000001702020212 */ /* 0x000fe400078e3cff */
[----:B------:R-:W-:-:S13]  /*08c0*/  R2P PR, R22.B1, 0x7f ;  /* 0x0000007f16007804 */ /* 0x000fda0000001000 */
[----:B------:R-:W2:Y:S04]  /*08d0*/  @P0 LDG.E R20, desc[UR6][R6.64+0xb0] ;  /* 0x0000b00606140981 */ /* 0x000ea8000c1e1900 */
[----:B------:R-:W3:Y:S04]  /*08e0*/  @P0 LDG.E R21, desc[UR6][R6.64+0xa0] ;  /* 0x0000a00606150981 */ /* 0x000ee8000c1e1900 */
[----:B------:R-:W4:Y:S04]  /*08f0*/  @P0 LDG.E R23, desc[UR6][R6.64+0xa4] ;  /* 0x0000a40606170981 */ /* 0x000f28000c1e1900 */
[----:B------:R-:W4:Y:S04]  /*0900*/  @P0 LDG.E R16, desc[UR6][R6.64+0xa8] ;  /* 0x0000a80606100981 */ /* 0x000f28000c1e1900 */
[----:B------:R-:W4:Y:S04]  /*0910*/  @P0 LDG.E R25, desc[UR6][R6.64+0xac] ;  /* 0x0000ac0606190981 */ /* 0x000f28000c1e1900 */
[----:B------:R-:W4:Y:S04]  /*0920*/  @P1 LDG.E R27, desc[UR6][R6.64+0xb4] ;  /* 0x0000b406061b1981 */ /* 0x000f28000c1e1900 */
[----:B------:R-:W4:Y:S04]  /*0930*/  @P2 LDG.E R29, desc[UR6][R6.64+0xc8] ;  /* 0x0000c806061d2981 */ /* 0x000f28000c1e1900 */
[----:B------:R-:W4:Y:S04]  /*0940*/  @P3 LDG.E R19, desc[UR6][R6.64+0xdc] ;  /* 0x0000dc0606133981 */ /* 0x000f28000c1e1900 */
        /* <DEDUP_REMOVED lines=12> */
[----:B------:R-:W-:Y:S01]  /*0a10*/  LOP3.LUT P0, RZ, R22, 0x8000, RZ, 0xc0, !PT ;  /* 0x0000800016ff7812 */ /* 0x000fe2000780c0ff */
[----:B------:R-:W4:Y:S04]  /*0a20*/  @P1 LDG.E R25, desc[UR6][R6.64+0xc0] ;  /* 0x0000c00606191981 */ /* 0x000f28000c1e1900 */
[----:B------:R-:W4:Y:S01]  /*0a30*/  @P1 LDG.E R22, desc[UR6][R6.64+0xc4] ;  /* 0x0000c40606161981 */ /* 0x000f22000c1e1900 */
[----:B------:R-:W-:-:S03]  /*0a40*/  @P1 LOP3.LUT R0, R0, R27, RZ, 0x3c, !PT ;  /* 0x0000001b00001212 */ /* 0x000fc600078e3cff */
[----:B------:R-:W4:Y:S01]  /*0a50*/  @P2 LDG.E R27, desc[UR6][R6.64+0xcc] ;  /* 0x0000cc06061b2981 */ /* 0x000f22000c1e1900 */
[----:B------:R-:W-:-:S03]  /*0a60*/  @P2 LOP3.LUT R0, R0, R29, RZ, 0x3c, !PT ;  /* 0x0000001d00002212 */ /* 0x000fc600078e3cff */
[----:B------:R-:W4:Y:S01]  /*0a70*/  @P6 LDG.E R29, desc[UR6][R6.64+0x118] ;  /* 0x00011806061d6981 */ /* 0x000f22000c1e1900 */
[----:B------:R-:W-:-:S03]  /*0a80*/  @P3 LOP3.LUT R0, R0, R19, RZ, 0x3c, !PT ;  /* 0x0000001300003212 */ /* 0x000fc600078e3cff */
[----:B------:R-:W4:Y:S01]  /*0a90*/  @P2 LDG.E R19, desc[UR6][R6.64+0xd4] ;  /* 0x0000d40606132981 */ /* 0x000f22000c1e1900 */
[----:B------:R-:W-:-:S03]  /*0aa0*/  @P4 LOP3.LUT R0, R0, R17, RZ, 0x3c, !PT ;  /* 0x0000001100004212 */ /* 0x000fc600078e3cff */
[----:B------:R-:W4:Y:S04]  /*0ab0*/  @P5 LDG.E R17, desc[UR6][R6.64+0x108] ;  /* 0x0001080606115981 */ /* 0x000f28000c1e1900 */
[----:B------:R-:W4:Y:S01]  /*0ac0*/  @P0 LDG.E R28, desc[UR6][R6.64+0x13c] ;  /* 0x00013c06061c0981 */ /* 0x000f22000c1e1900 */
[----:B--2---:R-:W-:-:S03]  /*0ad0*/  @P1 LOP3.LUT R5, R5, R20, RZ, 0x3c, !PT ;  /* 0x0000001405051212 */ /* 0x004fc600078e3cff */
[----:B------:R-:W2:Y:S01]  /*0ae0*/  @P4 LDG.E R20, desc[UR6][R6.64+0x100] ;  /* 0x0001000606144981 */ /* 0x000ea2000c1e1900 */
[----:B---3--:R-:W-:Y:S02]  /*0af0*/  @P5 LOP3.LUT R0, R0, R21, RZ, 0x3c, !PT ;  /* 0x0000001500005212 */ /* 0x008fe400078e3cff */
[----:B------:R-:W-:Y:S01]  /*0b00*/  @P2 LOP3.LUT R5, R5, R24, RZ, 0x3c, !PT ;  /* 0x0000001805052212 */ /* 0x000fe200078e3cff */
[----:B------:R-:W3:Y:S01]  /*0b10*/  @P3 LDG.E R21, desc[UR6][R6.64+0xe0] ;  /* 0x0000e00606153981 */ /* 0x000ee2000c1e1900 */
[----:B----4-:R-:W-:-:S03]  /*0b20*/  @P1 LOP3.LUT R4, R4, R23, RZ, 0x3c, !PT ;  /* 0x0000001704041212 */ /* 0x010fc600078e3cff */
[----:B------:R-:W4:Y:S04]  /*0b30*/  @P3 LDG.E R24, desc[UR6][R6.64+0xec] ;  /* 0x0000ec0606183981 */ /* 0x000f28000c1e1900 */
[----:B------:R-:W2:Y:S01]  /*0b40*/  @P3 LDG.E R23, desc[UR6][R6.64+0xe8] ;  /* 0x0000e80606173981 */ /* 0x000ea2000c1e1900 */
[----:B------:R-:W-:-:S03]  /*0b50*/  @P1 LOP3.LUT R2, R2, R25, RZ, 0x3c, !PT ;  /* 0x0000001902021212 */ /* 0x000fc600078e3cff */
[----:B------:R-:W2:Y:S01]  /*0b60*/  @P4 LDG.E R25, desc[UR6][R6.64+0xf4] ;  /* 0x0000f40606194981 */ /* 0x000ea2000c1e1900 */
[----:B------:R-:W-:-:S03]  /*0b70*/  @P1 LOP3.LUT R3, R3, R22, RZ, 0x3c, !PT ;  /* 0x0000001603031212 */ /* 0x000fc600078e3cff */
[----:B------:R-:W2:Y:S01]  /*0b80*/  @P3 LDG.E R22, desc[UR6][R6.64+0xe4] ;  /* 0x0000e40606163981 */ /* 0x000ea2000c1e1900 */
[----:B------:R-:W-:Y:S02]  /*0b90*/  @P2 LOP3.LUT R4, R4, R27, RZ, 0x3c, !PT ;  /* 0x0000001b04042212 */ /* 0x000fe400078e3cff */
[----:B------:R-:W-:Y:S01]  /*0ba0*/  @P2 LOP3.LUT R3, R3, R16, RZ, 0x3c, !PT ;  /* 0x0000001003032212 */ /* 0x000fe200078e3cff */
[----:B------:R-:W2:Y:S04]  /*0bb0*/  @P4 LDG.E R27, desc[UR6][R6.64+0xfc] ;  /* 0x0000fc06061b4981 */ /* 0x000ea8000c1e1900 */
[----:B------:R-:W2:Y:S01]  /*0bc0*/  @P5 LDG.E R16, desc[UR6][R6.64+0x10c] ;  /* 0x00010c0606105981 */ /* 0x000ea2000c1e1900 */
[----:B------:R-:W-:-:S03]  /*0bd0*/  @P2 LOP3.LUT R2, R2, R19, RZ, 0x3c, !PT ;  /* 0x0000001302022212 */ /* 0x000fc600078e3cff */
[----:B------:R-:W2:Y:S01]  /*0be0*/  @P5 LDG.E R19, desc[UR6][R6.64+0x110] ;  /* 0x0001100606135981 */ /* 0x000ea2000c1e1900 */
[----:B------:R-:W-:-:S03]  /*0bf0*/  @P6 LOP3.LUT R0, R0, R29, RZ, 0x3c, !PT ;  /* 0x0000001d00006212 */ /* 0x000fc600078e3cff */
[----:B------:R-:W2:Y:S01]  /*0c00*/  @P0 LDG.E R29, desc[UR6][R6.64+0x12c] ;  /* 0x00012c06061d0981 */ /* 0x000ea2000c1e1900 */
[----:B---3--:R-:W-:-:S03]  /*0c10*/  @P3 LOP3.LUT R4, R4, R21, RZ, 0x3c, !PT ;  /* 0x0000001504043212 */ /* 0x008fc600078e3cff */
[----:B------:R-:W3:Y:S01]  /*0c20*/  @P6 LDG.E R21, desc[UR6][R6.64+0x11c] ;  /* 0x00011c0606156981 */ /* 0x000ee2000c1e1900 */
[----:B----4-:R-:W-:-:S03]  /*0c30*/  @P3 LOP3.LUT R3, R3, R24, RZ, 0x3c, !PT ;  /* 0x0000001803033212 */ /* 0x010fc600078e3cff */
[----:B------:R-:W4:Y:S01]  /*0c40*/  @P6 LDG.E R24, desc[UR6][R6.64+0x128] ;  /* 0x0001280606186981 */ /* 0x000f22000c1e1900 */
[----:B--2---:R-:W-:Y:S02]  /*0c50*/  @P3 LOP3.LUT R2, R2, R23, RZ, 0x3c, !PT ;  /* 0x0000001702023212 */ /* 0x004fe400078e3cff */
[----:B------:R-:W-:Y:S01]  /*0c60*/  @P4 LOP3.LUT R3, R3, R20, RZ, 0x3c, !PT ;  /* 0x0000001403034212 */ /* 0x000fe200078e3cff */
[----:B------:R-:W2:Y:S01]  /*0c70*/  @P6 LDG.E R23, desc[UR6][R6.64+0x124] ;  /* 0x0001240606176981 */ /* 0x000ea2000c1e1900 */
[----:B------:R-:W-:-:S03]  /*0c80*/  @P4 LOP3.LUT R4, R4, R25, RZ, 0x3c, !PT ;  /* 0x0000001904044212 */ /* 0x000fc600078e3cff */
[----:B------:R-:W4:Y:S01]  /*0c90*/  @P6 LDG.E R20, desc[UR6][R6.64+0x120] ;  /* 0x0001200606146981 */ /* 0x000f22000c1e1900 */
[----:B------:R-:W-:-:S03]  /*0ca0*/  @P3 LOP3.LUT R5, R5, R22, RZ, 0x3c, !PT ;  /* 0x0000001605053212 */ /* 0x000fc600078e3cff */
[----:B------:R-:W4:Y:S01]  /*0cb0*/  @P5 LDG.E R22, desc[UR6][R6.64+0x114] ;  /* 0x0001140606165981 */ /* 0x000f22000c1e1900 */
[----:B------:R-:W-:Y:S02]  /*0cc0*/  @P4 LOP3.LUT R5, R5, R26, RZ, 0x3c, !PT ;  /* 0x0000001a05054212 */ /* 0x000fe400078e3cff */
[----:B------:R-:W-:Y:S01]  /*0cd0*/  @P5 LOP3.LUT R4, R4, R17, RZ, 0x3c, !PT ;  /* 0x0000001104045212 */ /* 0x000fe200078e3cff */
[----:B------:R-:W4:Y:S04]  /*0ce0*/  @P0 LDG.E R26, desc[UR6][R6.64+0x134] ;  /* 0x00013406061a0981 */ /* 0x000f28000c1e1900 */
[----:B------:R-:W4:Y:S04]  /*0cf0*/  @P0 LDG.E R17, desc[UR6][R6.64+0x130] ;  /* 0x0001300606110981 */ /* 0x000f28000c1e1900 */
[----:B------:R-:W4:Y:S01]  /*0d00*/  @P0 LDG.E R25, desc[UR6][R6.64+0x138] ;  /* 0x0001380606190981 */ /* 0x000f22000c1e1900 */
[----:B------:R-:W-:Y:S01]  /*0d10*/  UIADD3 UR4, UPT, UPT, UR4, 0x10, URZ ;  /* 0x0000001004047890 */ /* 0x000fe2000fffe0ff */
[----:B------:R-:W-:-:S03]  /*0d20*/  @P4 LOP3.LUT R2, R2, R27, RZ, 0x3c, !PT ;  /* 0x0000001b02024212 */ /* 0x000fc600078e3cff */
[----:B------:R-:W-:Y:S01]  /*0d30*/  UISETP.NE.AND UP0, UPT, UR4, 0x20, UPT ;  /* 0x000000200400788c */ /* 0x000fe2000bf05270 */
[----:B------:R-:W-:Y:S02]  /*0d40*/  @P5 LOP3.LUT R5, R5, R16, RZ, 0x3c, !PT ;  /* 0x0000001005055212 */ /* 0x000fe400078e3cff */
[----:B------:R-:W-:Y:S02]  /*0d50*/  @P5 LOP3.LUT R2, R2, R19, RZ, 0x3c, !PT ;  /* 0x0000001302025212 */ /* 0x000fe400078e3cff */
[----:B------:R-:W-:Y:S02]  /*0d60*/  @P0 LOP3.LUT R0, R0, R29, RZ, 0x3c, !PT ;  /* 0x0000001d00000212 */ /* 0x000fe400078e3cff */
[----:B---3--:R-:W-:Y:S02]  /*0d70*/  @P6 LOP3.LUT R4, R4, R21, RZ, 0x3c, !PT ;  /* 0x0000001504046212 */ /* 0x008fe400078e3cff */
[----:B--2---:R-:W-:Y:S02]  /*0d80*/  @P6 LOP3.LUT R2, R2, R23, RZ, 0x3c, !PT ;  /* 0x0000001702026212 */ /* 0x004fe400078e3cff */
[----:B----4-:R-:W-:-:S02]  /*0d90*/  @P6 LOP3.LUT R5, R5, R20, RZ, 0x3c, !PT ;  /* 0x0000001405056212 */ /* 0x010fc400078e3cff */
[----:B------:R-:W-:-:S04]  /*0da0*/  @P5 LOP3.LUT R3, R3, R22, RZ, 0x3c, !PT ;  /* 0x0000001603035212 */ /* 0x000fc800078e3cff */
[----:B------:R-:W-:Y:S02]  /*0db0*/  @P6 LOP3.LUT R3, R3, R24, RZ, 0x3c, !PT ;  /* 0x0000001803036212 */ /* 0x000fe400078e3cff */
[----:B------:R-:W-:Y:S02]  /*0dc0*/  @P0 LOP3.LUT R5, R5, R26, RZ, 0x3c, !PT ;  /* 0x0000001a05050212 */ /* 0x000fe400078e3cff */
[----:B------:R-:W-:Y:S02]  /*0dd0*/  @P0 LOP3.LUT R4, R4, R17, RZ, 0x3c, !PT ;  /* 0x0000001104040212 */ /* 0x000fe400078e3cff */
[----:B------:R-:W-:Y:S02]  /*0de0*/  @P0 LOP3.LUT R3, R3, R28, RZ, 0x3c, !PT ;  /* 0x0000001c03030212 */ /* 0x000fe400078e3cff */
[----:B------:R-:W-:Y:S01]  /*0df0*/  @P0 LOP3.LUT R2, R2, R25, RZ, 0x3c, !PT ;  /* 0x0000001902020212 */ /* 0x000fe200078e3cff */
[----:B------:R-:W-:Y:S06]  /*0e00*/  BRA.U UP0, `(.L_x_4) ;  /* 0xfffffff500487547 */ /* 0x000fec000b83ffff */
[----:B------:R-:W-:-:S05]  /*0e10*/  VIADD R15, R15, 0x1 ;  /* 0x000000010f0f7836 */ /* 0x000fca0000000000 */
[----:B------:R-:W-:-:S13]  /*0e20*/  ISETP.NE.AND P0, PT, R15, 0x5, PT ;  /* 0x000000050f00780c */ /* 0x000fda0003f05270 */
[----:B------:R-:W-:Y:S05]  /*0e30*/  @P0 BRA `(.L_x_5) ;  /* 0xfffffff400300947 */ /* 0x000fea000383ffff */
[----:B------:R-:W-:Y:S01]  /*0e40*/  LOP3.LUT R6, R10, 0x3, RZ, 0xc0, !PT ;  /* 0x000000030a067812 */ /* 0x000fe200078ec0ff */
[----:B------:R0:W-:Y:S03]  /*0e50*/  STL [R1+0x24], R0 ;  /* 0x0000240001007387 */ /* 0x0001e60000100800 */
[----:B------:R-:W-:Y:S01]  /*0e60*/  ISETP.NE.U32.AND P0, PT, R6, 0x1, PT ;  /* 0x000000010600780c */ /* 0x000fe20003f05070 */
[----:B------:R0:W-:Y:S03]  /*0e70*/  STL.64 [R1+0x28], R4 ;  /* 0x0000280401007387 */ /* 0x0001e60000100a00 */
[----:B------:R-:W-:Y:S01]  /*0e80*/  ISETP.NE.AND.EX P0, PT, RZ, RZ, PT, P0 ;  /* 0x000000ffff00720c */ /* 0x000fe20003f05300 */
[----:B------:R0:W-:-:S12]  /*0e90*/  STL.64 [R1+0x30], R2 ;  /* 0x0000300201007387 */ /* 0x0001d80000100a00 */
[----:B0-----:R-:W-:Y:S05]  /*0ea0*/  @!P0 BRA `(.L_x_3) ;  /* 0x0000001800088947 */ /* 0x001fea0003800000 */
[----:B------:R-:W-:Y:S01]  /*0eb0*/  UMOV UR4, URZ ;  /* 0x000000ff00047c82 */ /* 0x000fe20008000000 */
[----:B------:R-:W-:Y:S01]  /*0ec0*/  UMOV UR5, URZ ;  /* 0x000000ff00057c82 */ /* 0x000fe20008000000 */
[----:B------:R-:W-:Y:S02]  /*0ed0*/  IMAD.MOV.U32 R0, RZ, RZ, RZ ;  /* 0x000000ffff007224 */ /* 0x000fe400078e00ff */
[----:B------:R-:W-:Y:S02]  /*0ee0*/  IMAD.MOV.U32 R15, RZ, RZ, RZ ;  /* 0x000000ffff0f7224 */ /* 0x000fe400078e00ff */
[----:B------:R-:W-:Y:S02]  /*0ef0*/  IMAD.U32 R3, RZ, RZ, UR4 ;  /* 0x00000004ff037e24 */ /* 0x000fe4000f8e00ff */
[----:B------:R-:W-:Y:S02]  /*0f00*/  IMAD.U32 R2, RZ, RZ, UR5 ;  /* 0x00000005ff027e24 */ /* 0x000fe4000f8e00ff */
[----:B------:R-:W-:-:S02]  /*0f10*/  IMAD.U32 R5, RZ, RZ, UR4 ;  /* 0x00000004ff057e24 */ /* 0x000fc4000f8e00ff */
[----:B------:R-:W-:-:S07]  /*0f20*/  IMAD.U32 R4, RZ, RZ, UR5 ;  /* 0x00000005ff047e24 */ /* 0x000fce000f8e00ff */
.L_x_7:
[----:B------:R-:W-:-:S06]  /*0f30*/  IMAD R14, R15, 0x4, R12 ;  /* 0x000000040f0e7824 */ /* 0x000fcc00078e020c */
[----:B------:R-:W5:Y:S01]  /*0f40*/  LDL R14, [R14+0x4] ;  /* 0x000004000e0e7983 */ /* 0x000f620000100800 */
[----:B------:R-:W-:-:S05]  /*0f50*/  UMOV UR4, URZ ;  /* 0x000000ff00047c82 */ /* 0x000fca0008000000 */
.L_x_6:
        /* <DEDUP_REMOVED lines=183> */
[----:B0-----:R-:W-:Y:S05]  /*1ad0*/  @P0 BRA `(.L_x_3) ;  /* 0x0000000800fc0947 */ /* 0x001fea0003800000 */
        /* <DEDUP_REMOVED lines=8> */
.L_x_9:
[----:B------:R-:W-:-:S06]  /*1b60*/  IMAD R14, R15, 0x4, R12 ;  /* 0x000000040f0e7824 */ /* 0x000fcc00078e020c */
[----:B------:R-:W5:Y:S01]  /*1b70*/  LDL R14, [R14+0x4] ;  /* 0x000004000e0e7983 */ /* 0x000f620000100800 */
[----:B------:R-:W-:-:S05]  /*1b80*/  UMOV UR4, URZ ;  /* 0x000000ff00047c82 */ /* 0x000fca0008000000 */
.L_x_8:
        /* <DEDUP_REMOVED lines=177> */
[----:B------:R0:W-:Y:S04]  /*26a0*/  STL [R1+0x24], R0 ;  /* 0x0000240001007387 */ /* 0x0001e80000100800 */
[----:B------:R0:W-:Y:S04]  /*26b0*/  STL.64 [R1+0x28], R4 ;  /* 0x0000280401007387 */ /* 0x0001e80000100a00 */
[----:B------:R0:W-:Y:S02]  /*26c0*/  STL.64 [R1+0x30], R2 ;  /* 0x0000300201007387 */ /* 0x0001e40000100a00 */
.L_x_3:
[----:B------:R-:W-:Y:S05]  /*26d0*/  BSYNC.RECONVERGENT B1 ;  /* 0x0000000000017941 */ /* 0x000fea0003800200 */
.L_x_2:
[C---:B------:R-:W-:Y:S01]  /*26e0*/  ISETP.GT.U32.AND P0, PT, R10.reuse, 0x3, PT ;  /* 0x000000030a00780c */ /* 0x040fe20003f04070 */
[----:B------:R-:W-:Y:S01]  /*26f0*/  VIADD R11, R11, 0x1 ;  /* 0x000000010b0b7836 */ /* 0x000fe20000000000 */
[--C-:B------:R-:W-:Y:S02]  /*2700*/  SHF.R.U64 R10, R10, 0x2, R13.reuse ;  /* 0x000000020a0a7819 */ /* 0x100fe4000000120d */
[----:B------:R-:W-:Y:S02]  /*2710*/  ISETP.GT.U32.AND.EX P0, PT, R13, RZ, PT, P0 ;  /* 0x000000ff0d00720c */ /* 0x000fe40003f04100 */
[----:B------:R-:W-:-:S11]  /*2720*/  SHF.R.U32.HI R13, RZ, 0x2, R13 ;  /* 0x00000002ff0d7819 */ /* 0x000fd6000001160d */
[----:B------:R-:W-:Y:S05]  /*2730*/  @P0 BRA `(.L_x_10) ;  /* 0xffffffd800c40947 */ /* 0x000fea000383ffff */
.L_x_1:
[----:B------:R-:W-:Y:S05]  /*2740*/  BSYNC.RECONVERGENT B0 ;  /* 0x0000000000007941 */ /* 0x000fea0003800200 */
.L_x_0:
[----:B------:R-:W2:Y:S01]  /*2750*/  LDC R17, c[0x0][0x3ac] ;  /* 0x0000eb00ff117b82 */ /* 0x000ea20000000800 */
[----:B------:R-:W-:Y:S01]  /*2760*/  BSSY.RECONVERGENT B0, `(.L_x_11) ;  /* 0x0000088000007945 */ /* 0x000fe20003800200 */
[----:B------:R-:W-:Y:S02]  /*2770*/  IMAD.MOV.U32 R14, RZ, RZ, RZ ;  /* 0x000000ffff0e7224 */ /* 0x000fe400078e00ff */
[----:B-1----:R-:W-:Y:S02]  /*2780*/  IMAD.MOV.U32 R13, RZ, RZ, 0x3198c20f ;  /* 0x3198c20fff0d7424 */ /* 0x002fe400078e00ff */
[----:B--2---:R-:W-:-:S07]  /*2790*/  FADD R17, |R17|, 1 ;  /* 0x3f80000011117421 */ /* 0x004fce0000000200 */
.L_x_17:
[----:B------:R-:W-:Y:S01]  /*27a0*/  SHF.R.U32.HI R7, RZ, 0x2, R0 ;  /* 0x00000002ff077819 */ /* 0x000fe20000011600 */
[----:B------:R-:W1:Y:S01]  /*27b0*/  LDCU UR4, c[0x0][0x3a0] ;  /* 0x00007400ff0477ac */ /* 0x000e620008000800 */
[----:B------:R-:W-:Y:S01]  /*27c0*/  IMAD.MOV.U32 R19, RZ, RZ, 0x2f800000 ;  /* 0x2f800000ff137424 */ /* 0x000fe200078e00ff */
[----:B------:R-:W-:Y:S01]  /*27d0*/  BSSY.RECONVERGENT B1, `(.L_x_12) ;  /* 0x000005b000017945 */ /* 0x000fe20003800200 */
[----:B------:R-:W-:Y:S01]  /*27e0*/  LOP3.LUT R7, R7, R0, RZ, 0x3c, !PT ;  /* 0x0000000007077212 */ /* 0x000fe200078e3cff */
[----:B0-----:R-:W-:Y:S01]  /*27f0*/  IMAD.SHL.U32 R0, R3, 0x10, RZ ;  /* 0x0000001003007824 */ /* 0x001fe200078e00ff */
[----:B------:R-:W0:Y:S01]  /*2800*/  LDCU UR5, c[0x0][0x3b0] ;  /* 0x00007600ff0577ac */ /* 0x000e220008000800 */
[----:B------:R-:W-:Y:S02]  /*2810*/  IMAD.MOV.U32 R15, RZ, RZ, R13 ;  /* 0x000000ffff0f7224 */ /* 0x000fe400078e000d */
[----:B------:R-:W-:-:S05]  /*2820*/  IMAD.SHL.U32 R6, R7, 0x2, RZ ;  /* 0x0000000207067824 */ /* 0x000fca00078e00ff */
[----:B------:R-:W-:Y:S02]  /*2830*/  LOP3.LUT R6, R7, R6, R0, 0x96, !PT ;  /* 0x0000000607067212 */ /* 0x000fe400078e9600 */
[----:B------:R-:W-:Y:S02]  /*2840*/  SHF.R.U32.HI R7, RZ, 0x2, R4 ;  /* 0x00000002ff077819 */ /* 0x000fe40000011604 */
[----:B------:R-:W-:Y:S02]  /*2850*/  LOP3.LUT R6, R6, R3, RZ, 0x3c, !PT ;  /* 0x0000000306067212 */ /* 0x000fe400078e3cff */
[----:B------:R-:W-:Y:S02]  /*2860*/  LOP3.LUT R7, R7, R4, RZ, 0x3c, !PT ;  /* 0x0000000407077212 */ /* 0x000fe400078e3cff */
[C---:B------:R-:W-:Y:S01]  /*2870*/  IADD3 R0, PT, PT, R13.reuse, 0x587c5, R6 ;  /* 0x000587c50d007810 */ /* 0x040fe20007ffe006 */
[----:B------:R-:W-:Y:S02]  /*2880*/  VIADD R13, R13, 0xb0f8a ;  /* 0x000b0f8a0d0d7836 */ /* 0x000fe40000000000 */
[----:B------:R-:W-:Y:S01]  /*2890*/  IMAD.SHL.U32 R4, R7, 0x2, RZ ;  /* 0x0000000207047824 */ /* 0x000fe200078e00ff */
[----:B------:R-:W-:-:S05]  /*28a0*/  I2FP.F32.U32 R0, R0 ;  /* 0x0000000000007245 */ /* 0x000fca0000201000 */
[----:B------:R-:W-:-:S04]  /*28b0*/  FFMA R0, R0, R19, 1.1641532182693481445e-10 ;  /* 0x2f00000000007423 */ /* 0x000fc80000000013 */
[----:B-1----:R-:W-:Y:S01]  /*28c0*/  FMUL R11, R0, UR4 ;  /* 0x00000004000b7c20 */ /* 0x002fe20008400000 */
[----:B------:R-:W-:-:S03]  /*28d0*/  IMAD.SHL.U32 R0, R6, 0x10, RZ ;  /* 0x0000001006007824 */ /* 0x000fc600078e00ff */
[----:B0-----:R-:W-:Y:S02]  /*28e0*/  FMUL R20, R11, UR5 ;  /* 0x000000050b147c20 */ /* 0x001fe40008400000 */
[----:B------:R-:W-:Y:S02]  /*28f0*/  LOP3.LUT R7, R7, R4, R0, 0x96, !PT ;  /* 0x0000000407077212 */ /* 0x000fe400078e9600 */
[C---:B------:R-:W-:Y:S01]  /*2900*/  FMUL R9, R20.reuse, 0.63661974668502807617 ;  /* 0x3f22f98314097820 */ /* 0x040fe20000400000 */
[----:B------:R-:W-:Y:S02]  /*2910*/  FSETP.GE.AND P0, PT, |R20|, 105615, PT ;  /* 0x47ce47801400780b */ /* 0x000fe40003f06200 */
[----:B------:R-:W-:-:S03]  /*2920*/  LOP3.LUT R8, R7, R6, RZ, 0x3c, !PT ;  /* 0x0000000607087212 */ /* 0x000fc600078e3cff */
[----:B------:R-:W0:Y:S02]  /*2930*/  F2I.NTZ R9, R9 ;  /* 0x0000000900097305 */ /* 0x000e240000203100 */
[----:B------:R-:W-:-:S05]  /*2940*/  IMAD.IADD R0, R8, 0x1, R13 ;  /* 0x0000000108007824 */ /* 0x000fca00078e020d */
[----:B------:R-:W-:-:S05]  /*2950*/  I2FP.F32.U32 R0, R0 ;  /* 0x0000000000007245 */ /* 0x000fca0000201000 */
[----:B------:R-:W-:Y:S01]  /*2960*/  FFMA R16, R0, R19, 1.1641532182693481445e-10 ;  /* 0x2f00000000107423 */ /* 0x000fe20000000013 */
[----:B------:R-:W-:Y:S01]  /*2970*/  IMAD.MOV.U32 R0, RZ, RZ, R5 ;  /* 0x000000ffff007224 */ /* 0x000fe200078e0005 */
[----:B0-----:R-:W-:Y:S01]  /*2980*/  I2FP.F32.S32 R7, R9 ;  /* 0x0000000900077245 */ /* 0x001fe20000201400 */
[----:B------:R-:W-:Y:S02]  /*2990*/  IMAD.MOV.U32 R5, RZ, RZ, R3 ;  /* 0x000000ffff057224 */ /* 0x000fe400078e0003 */
[----:B------:R-:W-:Y:S02]  /*29a0*/  IMAD.MOV.U32 R3, RZ, RZ, R8 ;  /* 0x000000ffff037224 */ /* 0x000fe400078e0008 */
[----:B------:R-:W-:-:S04]  /*29b0*/  FFMA R4, R7, -1.5707962512969970703, R20 ;  /* 0xbfc90fda07047823 */ /* 0x000fc80000000014 */
[----:B------:R-:W-:-:S04]  /*29c0*/  FFMA R4, R7, -7.5497894158615963534e-08, R4 ;  /* 0xb3a2216807047823 */ /* 0x000fc80000000004 */
[----:B------:R-:W-:Y:S01]  /*29d0*/  FFMA R7, R7, -5.3903029534742383927e-15, R4 ;  /* 0xa7c234c507077823 */ /* 0x000fe20000000004 */
[----:B------:R-:W-:Y:S02]  /*29e0*/  IMAD.MOV.U32 R4, RZ, RZ, R2 ;  /* 0x000000ffff047224 */ /* 0x000fe400078e0002 */
[----:B------:R-:W-:Y:S01]  /*29f0*/  IMAD.MOV.U32 R2, RZ, RZ, R6 ;  /* 0x000000ffff027224 */ /* 0x000fe200078e0006 */
[----:B------:R-:W-:Y:S06]  /*2a00*/  @!P0 BRA `(.L_x_13) ;  /* 0x0000000000dc8947 */ /* 0x000fec0003800000 */
[----:B------:R-:W-:-:S13]  /*2a10*/  FSETP.NEU.AND P0, PT, |R20|, +INF , PT ;  /* 0x7f8000001400780b */ /* 0x000fda0003f0d200 */
[----:B------:R-:W-:Y:S01]  /*2a20*/  @!P0 FMUL R7, RZ, R20 ;  /* 0x00000014ff078220 */ /* 0x000fe20000400000 */
[----:B------:R-:W-:Y:S01]  /*2a30*/  @!P0 IMAD.MOV.U32 R9, RZ, RZ, RZ ;  /* 0x000000ffff098224 */ /* 0x000fe200078e00ff */
[----:B------:R-:W-:Y:S06]  /*2a40*/  @!P0 BRA `(.L_x_13) ;  /* 0x0000000000cc8947 */ /* 0x000fec0003800000 */
[----:B------:R-:W-:Y:S01]  /*2a50*/  IMAD.SHL.U32 R7, R20, 0x100, RZ ;  /* 0x0000010014077824 */ /* 0x000fe200078e00ff */
[----:B------:R-:W0:Y:S01]  /*2a60*/  LDCU.64 UR8, c[0x4][0x40] ;  /* 0x01000800ff0877ac */ /* 0x000e220008000a00 */
[----:B------:R-:W-:Y:S02]  /*2a70*/  IMAD.MOV.U32 R12, RZ, RZ, RZ ;  /* 0x000000ffff0c7224 */ /* 0x000fe400078e00ff */
[----:B------:R-:W-:Y:S01]  /*2a80*/  IMAD.MOV.U32 R6, RZ, RZ, R1 ;  /* 0x000000ffff067224 */ /* 0x000fe200078e0001 */
[----:B------:R-:W-:Y:S01]  /*2a90*/  LOP3.LUT R19, R7, 0x80000000, RZ, 0xfc, !PT ;  /* 0x8000000007137812 */ /* 0x000fe200078efcff */
[----:B------:R-:W-:Y:S01]  /*2aa0*/  UMOV UR5, URZ ;  /* 0x000000ff00057c82 */ /* 0x000fe20008000000 */
[----:B------:R-:W-:-:S05]  /*2ab0*/  UMOV UR4, URZ ;  /* 0x000000ff00047c82 */ /* 0x000fca0008000000 */
.L_x_14:
[----:B0-----:R-:W-:Y:S02]  /*2ac0*/  IMAD.U32 R22, RZ, RZ, UR8 ;  /* 0x00000008ff167e24 */ /* 0x001fe4000f8e00ff */
[----:B------:R-:W-:-:S05]  /*2ad0*/  IMAD.U32 R23, RZ, RZ, UR9 ;  /* 0x00000009ff177e24 */ /* 0x000fca000f8e00ff */
[----:B------:R-:W2:Y:S01]  /*2ae0*/  LDG.E.CONSTANT R8, desc[UR6][R22.64] ;  /* 0x0000000616087981 */ /* 0x000ea2000c1e9900 */
[----:B------:R-:W-:Y:S02]  /*2af0*/  UIADD3 UR8, UP0, UPT, UR8, 0x4, URZ ;  /* 0x0000000408087890 */ /* 0x000fe4000ff1e0ff */
[----:B------:R-:W-:Y:S02]  /*2b00*/  UIADD3 UR4, UPT, UPT, UR4, 0x1, URZ ;  /* 0x0000000104047890 */ /* 0x000fe4000fffe0ff */
[----:B------:R-:W-:Y:S02]  /*2b10*/  UIADD3.X UR9, UPT, UPT, URZ, UR9, URZ, UP0, !UPT ;  /* 0x00000009ff097290 */ /* 0x000fe400087fe4ff */
[----:B------:R-:W-:Y:S01]  /*2b20*/  UISETP.NE.AND UP0, UPT, UR4, 0x6, UPT ;  /* 0x000000060400788c */ /* 0x000fe2000bf05270 */
[----:B--2---:R-:W-:-:S03]  /*2b30*/  IMAD.WIDE.U32 R8, R8, R19, RZ ;  /* 0x0000001308087225 */ /* 0x004fc600078e00ff */
[----:B------:R-:W-:-:S04]  /*2b40*/  IADD3 R7, P0, PT, R8, R12, RZ ;  /* 0x0000000c08077210 */ /* 0x000fc80007f1e0ff */
[----:B------:R-:W-:Y:S01]  /*2b50*/  IADD3.X R12, PT, PT, R9, UR5, RZ, P0, !PT ;  /* 0x00000005090c7c10 */ /* 0x000fe200087fe4ff */
[----:B------:R0:W-:Y:S02]  /*2b60*/  STL [R6], R7 ;  /* 0x0000000706007387 */ /* 0x0001e40000100800 */
[----:B0-----:R-:W-:Y:S01]  /*2b70*/  VIADD R6, R6, 0x4 ;  /* 0x0000000406067836 */ /* 0x001fe20000000000 */
[----:B------:R-:W-:Y:S06]  /*2b80*/  BRA.U UP0, `(.L_x_14) ;  /* 0xfffffffd00cc7547 */ /* 0x000fec000b83ffff */
[----:B------:R-:W-:Y:S01]  /*2b90*/  SHF.R.U32.HI R9, RZ, 0x17, R20 ;  /* 0x00000017ff097819 */ /* 0x000fe20000011614 */
[----:B------:R0:W-:Y:S03]  /*2ba0*/  STL [R1+0x18], R12 ;  /* 0x0000180c01007387 */ /* 0x0001e60000100800 */
[C---:B------:R-:W-:Y:S02]  /*2bb0*/  LOP3.LUT R6, R9.reuse, 0xe0, RZ, 0xc0, !PT ;  /* 0x000000e009067812 */ /* 0x040fe400078ec0ff */
[----:B------:R-:W-:-:S03]  /*2bc0*/  LOP3.LUT P0, RZ, R9, 0x1f, RZ, 0xc0, !PT ;  /* 0x0000001f09ff7812 */ /* 0x000fc6000780c0ff */
[----:B------:R-:W-:-:S05]  /*2bd0*/  VIADD R6, R6, 0xffffff80 ;  /* 0xffffff8006067836 */ /* 0x000fca0000000000 */
[----:B------:R-:W-:-:S05]  /*2be0*/  SHF.R.U32.HI R6, RZ, 0x5, R6 ;  /* 0x00000005ff067819 */ /* 0x000fca0000011606 */
[----:B------:R-:W-:-:S05]  /*2bf0*/  IMAD R19, R6, -0x4, R1 ;  /* 0xfffffffc06137824 */ /* 0x000fca00078e0201 */
[----:B------:R-:W2:Y:S04]  /*2c00*/  LDL R8, [R19+0x18] ;  /* 0x0000180013087983 */ /* 0x000ea80000100800 */
[----:B------:R-:W2:Y:S04]  /*2c10*/  LDL R7, [R19+0x14] ;  /* 0x0000140013077983 */ /* 0x000ea80000100800 */
[----:B------:R-:W3:Y:S01]  /*2c20*/  @P0 LDL R6, [R19+0x10] ;  /* 0x0000100013060983 */ /* 0x000ee20000100800 */
[----:B------:R-:W-:Y:S01]  /*2c30*/  LOP3.LUT R9, R9, 0x1f, RZ, 0xc0, !PT ;  /* 0x0000001f09097812 */ /* 0x000fe200078ec0ff */
[----:B------:R-:W-:Y:S01]  /*2c40*/  UMOV UR4, 0x54442d19 ;  /* 0x54442d1900047882 */ /* 0x000fe20000000000 */
[----:B------:R-:W-:-:S02]  /*2c50*/  UMOV UR5, 0x3bf921fb ;  /* 0x3bf921fb00057882 */ /* 0x000fc40000000000 */
[-C--:B--2---:R-:W-:Y:S02]  /*2c60*/  @P0 SHF.L.W.U32.HI R8, R7, R9.reuse, R8 ;  /* 0x0000000907080219 */ /* 0x084fe40000010e08 */
[----:B---3--:R-:W-:Y:S02]  /*2c70*/  @P0 SHF.L.W.U32.HI R7, R6, R9, R7 ;  /* 0x0000000906070219 */ /* 0x008fe40000010e07 */
[----:B------:R-:W-:Y:S02]  /*2c80*/  ISETP.GE.AND P0, PT, R20, RZ, PT ;  /* 0x000000ff1400720c */ /* 0x000fe40003f06270 */
[C-C-:B------:R-:W-:Y:S01]  /*2c90*/  SHF.L.W.U32.HI R9, R7.reuse, 0x2, R8.reuse ;  /* 0x0000000207097819 */ /* 0x140fe20000010e08 */
[----:B------:R-:W-:Y:S01]  /*2ca0*/  IMAD.SHL.U32 R7, R7, 0x4, RZ ;  /* 0x0000000407077824 */ /* 0x000fe200078e00ff */
[----:B------:R-:W-:Y:S02]  /*2cb0*/  SHF.R.U32.HI R8, RZ, 0x1e, R8 ;  /* 0x0000001eff087819 */ /* 0x000fe40000011608 */
[----:B------:R-:W-:-:S02]  /*2cc0*/  SHF.R.S32.HI R10, RZ, 0x1f, R9 ;  /* 0x0000001fff0a7819 */ /* 0x000fc40000011409 */
[C---:B------:R-:W-:Y:S02]  /*2cd0*/  LOP3.LUT R20, R9.reuse, R20, RZ, 0x3c, !PT ;  /* 0x0000001409147212 */ /* 0x040fe400078e3cff */
[C---:B------:R-:W-:Y:S02]  /*2ce0*/  LOP3.LUT R6, R10.reuse, R7, RZ, 0x3c, !PT ;  /* 0x000000070a067212 */ /* 0x040fe400078e3cff */
[----:B------:R-:W-:Y:S02]  /*2cf0*/  LOP3.LUT R7, R10, R9, RZ, 0x3c, !PT ;  /* 0x000000090a077212 */ /* 0x000fe400078e3cff */
[----:B------:R-:W-:Y:S02]  /*2d00*/  LEA.HI R9, R9, R8, RZ, 0x1 ;  /* 0x0000000809097211 */ /* 0x000fe400078f08ff */
[----:B------:R-:W-:Y:S02]  /*2d10*/  ISETP.GE.AND P1, PT, R20, RZ, PT ;  /* 0x000000ff1400720c */ /* 0x000fe40003f26270 */
[----:B------:R-:W1:Y:S01]  /*2d20*/  I2F.F64.S64 R6, R6 ;  /* 0x0000000600067312 */ /* 0x000e620000301c00 */
[----:B------:R-:W-:-:S04]  /*2d30*/  IMAD.MOV R8, RZ, RZ, -R9 ;  /* 0x000000ffff087224 */ /* 0x000fc800078e0a09 */
[----:B------:R-:W-:Y:S01]  /*2d40*/  @!P0 IMAD.MOV.U32 R9, RZ, RZ, R8 ;  /* 0x000000ffff098224 */ /* 0x000fe200078e0008 */
[----:B-1----:R-:W-:-:S10]  /*2d50*/  DMUL R22, R6, UR4 ;  /* 0x0000000406167c28 */ /* 0x002fd40008000000 */
[----:B------:R-:W1:Y:S02]  /*2d60*/  F2F.F32.F64 R22, R22 ;  /* 0x0000001600167310 */ /* 0x000e640000301000 */
[----:B01----:R-:W-:-:S07]  /*2d70*/  FSEL R7, -R22, R22, !P1 ;  /* 0x0000001616077208 */ /* 0x003fce0004800100 */
.L_x_13:
[----:B------:R-:W-:Y:S05]  /*2d80*/  BSYNC.RECONVERGENT B1 ;  /* 0x0000000000017941 */ /* 0x000fea0003800200 */
.L_x_12:
[----:B------:R-:W-:Y:S01]  /*2d90*/  LOP3.LUT R8, R9, 0x1, RZ, 0xc0, !PT ;  /* 0x0000000109087812 */ /* 0x000fe200078ec0ff */
[----:B------:R-:W-:Y:S02]  /*2da0*/  IMAD.MOV.U32 R6, RZ, RZ, 0x37cbac00 ;  /* 0x37cbac00ff067424 */ /* 0x000fe400078e00ff */
[----:B------:R-:W-:Y:S01]  /*2db0*/  FMUL R19, R7, R7 ;  /* 0x0000000707137220 */ /* 0x000fe20000400000 */
[----:B------:R-:W-:Y:S01]  /*2dc0*/  VIADD R9, R9, 0x1 ;  /* 0x0000000109097836 */ /* 0x000fe20000000000 */
[----:B------:R-:W-:Y:S01]  /*2dd0*/  ISETP.NE.U32.AND P0, PT, R8, 0x1, PT ;  /* 0x000000010800780c */ /* 0x000fe20003f05070 */
[----:B------:R-:W-:Y:S02]  /*2de0*/  IMAD.MOV.U32 R8, RZ, RZ, 0x3c0885e4 ;  /* 0x3c0885e4ff087424 */ /* 0x000fe400078e00ff */
[----:B------:R-:W-:Y:S01]  /*2df0*/  FFMA R6, R19, R6, -0.0013887860113754868507 ;  /* 0xbab607ed13067423 */ /* 0x000fe20000000006 */
[----:B------:R-:W0:Y:S01]  /*2e00*/  LDC R21, c[0x0][0x3ac] ;  /* 0x0000eb00ff157b82 */ /* 0x000e220000000800 */
[----:B------:R-:W-:Y:S01]  /*2e10*/  IMAD.MOV.U32 R12, RZ, RZ, 0x3e2aaaa8 ;  /* 0x3e2aaaa8ff0c7424 */ /* 0x000fe200078e00ff */
[----:B------:R-:W-:Y:S01]  /*2e20*/  LOP3.LUT P1, RZ, R9, 0x2, RZ, 0xc0, !PT ;  /* 0x0000000209ff7812 */ /* 0x000fe2000782c0ff */
[----:B------:R-:W1:Y:S01]  /*2e30*/  MUFU.RCP R10, R17 ;  /* 0x00000011000a7308 */ /* 0x000e620000001000 */
[----:B------:R-:W-:Y:S01]  /*2e40*/  FSEL R6, R6, -0.00019574658654164522886, P0 ;  /* 0xb94d415306067808 */ /* 0x000fe20000000000 */
[----:B------:R-:W-:Y:S01]  /*2e50*/  BSSY.RECONVERGENT B1, `(.L_x_15) ;  /* 0x0000014000017945 */ /* 0x000fe20003800200 */
[----:B------:R-:W-:-:S02]  /*2e60*/  FSEL R8, R8, 0.041666727513074874878, !P0 ;  /* 0x3d2aaabb08087808 */ /* 0x000fc40004000000 */
[----:B------:R-:W-:-:S03]  /*2e70*/  FSEL R9, -R12, -0.4999999701976776123, !P0 ;  /* 0xbeffffff0c097808 */ /* 0x000fc60004000100 */
[----:B------:R-:W-:Y:S01]  /*2e80*/  FFMA R8, R19, R6, R8 ;  /* 0x0000000613087223 */ /* 0x000fe20000000008 */
[----:B------:R-:W-:-:S03]  /*2e90*/  FSEL R6, R7, 1, !P0 ;  /* 0x3f80000007067808 */ /* 0x000fc60004000000 */
[C---:B------:R-:W-:Y:S02]  /*2ea0*/  FFMA R8, R19.reuse, R8, R9 ;  /* 0x0000000813087223 */ /* 0x040fe40000000009 */
[----:B------:R-:W-:Y:S01]  /*2eb0*/  FFMA R19, R19, R6, RZ ;  /* 0x0000000613137223 */ /* 0x000fe200000000ff */
[----:B-1----:R-:W-:-:S03]  /*2ec0*/  FFMA R7, -R17, R10, 1 ;  /* 0x3f80000011077423 */ /* 0x002fc6000000010a */
[----:B------:R-:W-:Y:S01]  /*2ed0*/  FFMA R6, R19, R8, R6 ;  /* 0x0000000813067223 */ /* 0x000fe20000000006 */
[----:B------:R-:W-:-:S03]  /*2ee0*/  FFMA R7, R10, R7, R10 ;  /* 0x000000070a077223 */ /* 0x000fc6000000000a */
[----:B------:R-:W-:-:S04]  /*2ef0*/  @P1 FADD R6, RZ, -R6 ;  /* 0x80000006ff061221 */ /* 0x000fc80000000000 */
[----:B0-----:R-:W-:-:S04]  /*2f00*/  FFMA R6, R6, R21, 1 ;  /* 0x3f80000006067423 */ /* 0x001fc80000000015 */
[----:B------:R-:W0:Y:S01]  /*2f10*/  FCHK P0, R6, R17 ;  /* 0x0000001106007302 */ /* 0x000e220000000000 */
[----:B------:R-:W-:-:S04]  /*2f20*/  FFMA R8, R6, R7, RZ ;  /* 0x0000000706087223 */ /* 0x000fc800000000ff */
[----:B------:R-:W-:-:S04]  /*2f30*/  FFMA R9, -R17, R8, R6 ;  /* 0x0000000811097223 */ /* 0x000fc80000000106 */
[----:B------:R-:W-:Y:S01]  /*2f40*/  FFMA R7, R7, R9, R8 ;  /* 0x0000000907077223 */ /* 0x000fe20000000008 */
[----:B0-----:R-:W-:Y:S06]  /*2f50*/  @!P0 BRA `(.L_x_16) ;  /* 0x00000000000c8947 */ /* 0x001fec0003800000 */
[----:B------:R-:W-:-:S07]  /*2f60*/  MOV R8, 0x2f80 ;  /* 0x00002f8000087802 */ /* 0x000fce0000000f00 */
[----:B------:R-:W-:Y:S05]  /*2f70*/  CALL.REL.NOINC `($__internal_2_$__cuda_sm3x_div_rn_noftz_f32_slowpath) ;  /* 0x0000002800d87944 */ /* 0x000fea0003c00000 */
[----:B------:R-:W-:-:S07]  /*2f80*/  IMAD.MOV.U32 R7, RZ, RZ, R6 ;  /* 0x000000ffff077224 */ /* 0x000fce00078e0006 */
.L_x_16:
[----:B------:R-:W-:Y:S05]  /*2f90*/  BSYNC.RECONVERGENT B1 ;  /* 0x0000000000017941 */ /* 0x000fea0003800200 */
.L_x_15:
[----:B------:R-:W-:Y:S02]  /*2fa0*/  FSETP.GEU.AND P0, PT, R16, R7, PT ;  /* 0x000000071000720b */ /* 0x000fe40003f0e000 */
[C---:B------:R-:W-:Y:S01]  /*2fb0*/  ISETP.LT.U32.AND P1, PT, R14.reuse, 0x63, PT ;  /* 0x000000630e00780c */ /* 0x040fe20003f21070 */
[----:B------:R-:W-:-:S12]  /*2fc0*/  VIADD R14, R14, 0x1 ;  /* 0x000000010e0e7836 */ /* 0x000fd80000000000 */
[----:B------:R-:W-:Y:S05]  /*2fd0*/  @P0 BRA P1, `(.L_x_17) ;  /* 0xfffffff400f00947 */ /* 0x000fea000083ffff */
[----:B------:R-:W-:Y:S05]  /*2fe0*/  BSYNC.RECONVERGENT B0 ;  /* 0x0000000000007941 */ /* 0x000fea0003800200 */
.L_x_11:
[----:B------:R-:W-:Y:S01]  /*2ff0*/  BSSY.RECONVERGENT B0, `(.L_x_18) ;  /* 0x0000017000007945 */ /* 0x000fe20003800200 */
[----:B------:R-:W-:Y:S02]  /*3000*/  IMAD.MOV.U32 R6, RZ, RZ, R3 ;  /* 0x000000ffff067224 */ /* 0x000fe400078e0003 */
[----:B------:R-:W-:Y:S02]  /*3010*/  IMAD.MOV.U32 R7, RZ, RZ, R2 ;  /* 0x000000ffff077224 */ /* 0x000fe400078e0002 */
[----:B------:R-:W-:Y:S02]  /*3020*/  IMAD.MOV.U32 R9, RZ, RZ, R5 ;  /* 0x000000ffff097224 */ /* 0x000fe400078e0005 */
[----:B------:R-:W-:Y:S01]  /*3030*/  IMAD.MOV.U32 R8, RZ, RZ, R4 ;  /* 0x000000ffff087224 */ /* 0x000fe200078e0004 */
[----:B------:R-:W-:Y:S06]  /*3040*/  @!P0 BRA `(.L_x_19) ;  /* 0x0000000000448947 */ /* 0x000fec0003800000 */
[----:B------:R-:W-:Y:S01]  /*3050*/  SHF.R.U32.HI R7, RZ, 0x2, R0 ;  /* 0x00000002ff077819 */ /* 0x000fe20000011600 */
[----:B------:R-:W-:Y:S01]  /*3060*/  VIADD R13, R15, 0x10974f ;  /* 0x0010974f0f0d7836 */ /* 0x000fe20000000000 */
[----:B------:R-:W0:Y:S01]  /*3070*/  LDCU UR4, c[0x0][0x3a0] ;  /* 0x00007400ff0477ac */ /* 0x000e220008000800 */
[----:B------:R-:W-:Y:S01]  /*3080*/  IMAD.MOV.U32 R11, RZ, RZ, 0x2f800000 ;  /* 0x2f800000ff0b7424 */ /* 0x000fe200078e00ff */
[----:B------:R-:W-:Y:S01]  /*3090*/  LOP3.LUT R7, R7, R0, RZ, 0x3c, !PT ;  /* 0x0000000007077212 */ /* 0x000fe200078e3cff */
[----:B------:R-:W-:Y:S02]  /*30a0*/  IMAD.SHL.U32 R0, R3, 0x10, RZ ;  /* 0x0000001003007824 */ /* 0x000fe400078e00ff */
[----:B------:R-:W-:Y:S02]  /*30b0*/  IMAD.MOV.U32 R9, RZ, RZ, R2 ;  /* 0x000000ffff097224 */ /* 0x000fe400078e0002 */
[----:B------:R-:W-:Y:S02]  /*30c0*/  IMAD.SHL.U32 R6, R7, 0x2, RZ ;  /* 0x0000000207067824 */ /* 0x000fe400078e00ff */
[----:B------:R-:W-:-:S03]  /*30d0*/  IMAD.MOV.U32 R8, RZ, RZ, R5 ;  /* 0x000000ffff087224 */ /* 0x000fc600078e0005 */
[----:B------:R-:W-:Y:S01]  /*30e0*/  LOP3.LUT R6, R7, R6, R0, 0x96, !PT ;  /* 0x0000000607067212 */ /* 0x000fe200078e9600 */
[----:B------:R-:W-:-:S03]  /*30f0*/  IMAD.MOV.U32 R7, RZ, RZ, R3 ;  /* 0x000000ffff077224 */ /* 0x000fc600078e0003 */
[----:B------:R-:W-:-:S05]  /*3100*/  LOP3.LUT R6, R6, R3, RZ, 0x3c, !PT ;  /* 0x0000000306067212 */ /* 0x000fca00078e3cff */
[----:B------:R-:W-:-:S05]  /*3110*/  IMAD.IADD R0, R6, 0x1, R13 ;  /* 0x0000000106007824 */ /* 0x000fca00078e020d */
[----:B------:R-:W-:-:S05]  /*3120*/  I2FP.F32.U32 R0, R0 ;  /* 0x0000000000007245 */ /* 0x000fca0000201000 */
[----:B------:R-:W-:Y:S01]  /*3130*/  FFMA R11, R0, R11, 1.1641532182693481445e-10 ;  /* 0x2f000000000b7423 */ /* 0x000fe2000000000b */
[----:B------:R-:W-:-:S03]  /*3140*/  IMAD.MOV.U32 R0, RZ, RZ, R4 ;  /* 0x000000ffff007224 */ /* 0x000fc600078e0004 */
[----:B0-----:R-:W-:-:S07]  /*3150*/  FMUL R11, R11, UR4 ;  /* 0x000000040b0b7c20 */ /* 0x001fce0008400000 */
.L_x_19:
[----:B------:R-:W-:Y:S05]  /*3160*/  BSYNC.RECONVERGENT B0 ;  /* 0x0000000000007941 */ /* 0x000fea0003800200 */
.L_x_18:
[----:B------:R-:W-:Y:S01]  /*3170*/  SHF.R.U32.HI R3, RZ, 0x2, R0 ;  /* 0x00000002ff037819 */ /* 0x000fe20000011600 */
[----:B------:R-:W-:Y:S01]  /*3180*/  IMAD.MOV.U32 R10, RZ, RZ, 0x2f800000 ;  /* 0x2f800000ff0a7424 */ /* 0x000fe200078e00ff */
[----:B------:R-:W-:Y:S01]  /*3190*/  SHF.R.U32.HI R5, RZ, 0x2, R8 ;  /* 0x00000002ff057819 */ /* 0x000fe20000011608 */
[----:B------:R-:W-:Y:S01]  /*31a0*/  UMOV UR4, 0x54442d18 ;  /* 0x54442d1800047882 */ /* 0x000fe20000000000 */
[----:B------:R-:W-:Y:S01]  /*31b0*/  LOP3.LUT R3, R3, R0, RZ, 0x3c, !PT ;  /* 0x0000000003037212 */ /* 0x000fe200078e3cff */
[----:B------:R-:W-:Y:S01]  /*31c0*/  IMAD.SHL.U32 R0, R6, 0x10, RZ ;  /* 0x0000001006007824 */ /* 0x000fe200078e00ff */
[----:B------:R-:W-:Y:S01]  /*31d0*/  LOP3.LUT R5, R5, R8, RZ, 0x3c, !PT ;  /* 0x0000000805057212 */ /* 0x000fe200078e3cff */
[----:B------:R-:W-:Y:S01]  /*31e0*/  UMOV UR5, 0x401921fb ;  /* 0x401921fb00057882 */ /* 0x000fe20000000000 */
[----:B------:R-:W-:Y:S01]  /*31f0*/  SHF.R.U32.HI R16, RZ, 0x2, R7 ;  /* 0x00000002ff107819 */ /* 0x000fe20000011607 */
[C---:B------:R-:W-:Y:S01]  /*3200*/  IMAD.SHL.U32 R2, R3.reuse, 0x2, RZ ;  /* 0x0000000203027824 */ /* 0x040fe200078e00ff */
[----:B------:R-:W0:Y:S01]  /*3210*/  LDCU.128 UR8, c[0x0][0x380] ;  /* 0x00007000ff0877ac */ /* 0x000e220008000c00 */
[----:B------:R-:W-:Y:S01]  /*3220*/  SHF.R.S32.HI R17, RZ, 0x1f, R18 ;  /* 0x0000001fff117819 */ /* 0x000fe20000011412 */
[----:B------:R-:W-:Y:S01]  /*3230*/  BSSY.RECONVERGENT B0, `(.L_x_20) ;  /* 0x000008e000007945 */ /* 0x000fe20003800200 */
[----:B------:R-:W-:Y:S01]  /*3240*/  LOP3.LUT R16, R16, R7, RZ, 0x3c, !PT ;  /* 0x0000000710107212 */ /* 0x000fe200078e3cff */
[----:B------:R-:W-:Y:S01]  /*3250*/  IMAD.MOV.U32 R7, RZ, RZ, 0x3e055027 ;  /* 0x3e055027ff077424 */ /* 0x000fe200078e00ff */
[----:B------:R-:W-:Y:S01]  /*3260*/  LOP3.LUT R3, R3, R2, R0, 0x96, !PT ;  /* 0x0000000203037212 */ /* 0x000fe200078e9600 */
[----:B------:R-:W-:Y:S01]  /*3270*/  IMAD.SHL.U32 R2, R5, 0x2, RZ ;  /* 0x0000000205027824 */ /* 0x000fe200078e00ff */
[C---:B------:R-:W-:Y:S01]  /*3280*/  SHF.L.U64.HI R17, R18.reuse, 0x2, R17 ;  /* 0x0000000212117819 */ /* 0x040fe20000010211 */
[----:B------:R-:W-:Y:S01]  /*3290*/  IMAD.SHL.U32 R18, R18, 0x4, RZ ;  /* 0x0000000412127824 */ /* 0x000fe200078e00ff */
[----:B------:R-:W-:Y:S01]  /*32a0*/  LOP3.LUT R8, R3, R6, RZ, 0x3c, !PT ;  /* 0x0000000603087212 */ /* 0x000fe200078e3cff */
[----:B------:R-:W-:Y:S01]  /*32b0*/  IMAD.SHL.U32 R20, R16, 0x2, RZ ;  /* 0x0000000210147824 */ /* 0x000fe200078e00ff */
[----:B------:R-:W-:-:S03]  /*32c0*/  SHF.R.U32.HI R15, RZ, 0x2, R6 ;  /* 0x00000002ff0f7819 */ /* 0x000fc60000011606 */
[----:B------:R-:W-:Y:S01]  /*32d0*/  IMAD.SHL.U32 R0, R8, 0x10, RZ ;  /* 0x0000001008007824 */ /* 0x000fe200078e00ff */
[----:B------:R-:W-:Y:S02]  /*32e0*/  LOP3.LUT R15, R15, R6, RZ, 0x3c, !PT ;  /* 0x000000060f0f7212 */ /* 0x000fe400078e3cff */
[----:B0-----:R-:W-:Y:S02]  /*32f0*/  IADD3 R6, P1, PT, R18, UR8, RZ ;  /* 0x0000000812067c10 */ /* 0x001fe4000ff3e0ff */
[----:B------:R-:W-:Y:S02]  /*3300*/  LOP3.LUT R5, R5, R2, R0, 0x96, !PT ;  /* 0x0000000205057212 */ /* 0x000fe400078e9600 */
[----:B------:R-:W-:Y:S02]  /*3310*/  SHF.R.U32.HI R2, RZ, 0x2, R9 ;  /* 0x00000002ff027819 */ /* 0x000fe40000011609 */
[----:B------:R-:W-:Y:S02]  /*3320*/  LOP3.LUT R12, R5, R8, RZ, 0x3c, !PT ;  /* 0x00000008050c7212 */ /* 0x000fe400078e3cff */
[----:B------:R-:W-:-:S02]  /*3330*/  LOP3.LUT R2, R2, R9, RZ, 0x3c, !PT ;  /* 0x0000000902027212 */ /* 0x000fc400078e3cff */
[C---:B------:R-:W-:Y:S01]  /*3340*/  IADD3 R0, PT, PT, R13.reuse, 0xb0f8a, R12 ;  /* 0x000b0f8a0d007810 */ /* 0x040fe20007ffe00c */
[----:B------:R-:W-:Y:S01]  /*3350*/  IMAD.SHL.U32 R5, R12, 0x10, RZ ;  /* 0x000000100c057824 */ /* 0x000fe200078e00ff */
[----:B------:R-:W-:Y:S01]  /*3360*/  IADD3 R8, PT, PT, R13, 0x587c5, R8 ;  /* 0x000587c50d087810 */ /* 0x000fe20007ffe008 */
[----:B------:R-:W-:Y:S01]  /*3370*/  IMAD.SHL.U32 R4, R2, 0x2, RZ ;  /* 0x0000000202047824 */ /* 0x000fe200078e00ff */
[----:B------:R-:W-:-:S04]  /*3380*/  I2FP.F32.U32 R3, R0 ;  /* 0x0000000000037245 */ /* 0x000fc80000201000 */
[----:B------:R-:W-:Y:S01]  /*3390*/  LOP3.LUT R5, R2, R4, R5, 0x96, !PT ;  /* 0x0000000402057212 */ /* 0x000fe200078e9605 */
[----:B------:R-:W-:-:S03]  /*33a0*/  FFMA R0, R3, R10, 1.1641532182693481445e-10 ;  /* 0x2f00000003007423 */ /* 0x000fc6000000000a */
[----:B------:R-:W-:Y:S02]  /*33b0*/  LOP3.LUT R12, R5, R12, RZ, 0x3c, !PT ;  /* 0x0000000c050c7212 */ /* 0x000fe400078e3cff */
[----:B------:R-:W-:Y:S02]  /*33c0*/  FSETP.GEU.AND P0, PT, R0, 1.175494350822287508e-38, PT ;  /* 0x008000000000780b */ /* 0x000fe40003f0e000 */
[----:B------:R-:W-:Y:S01]  /*33d0*/  IADD3 R2, PT, PT, R13, 0x10974f, R12 ;  /* 0x0010974f0d027810 */ /* 0x000fe20007ffe00c */
[----:B------:R-:W-:-:S03]  /*33e0*/  IMAD.SHL.U32 R19, R12, 0x10, RZ ;  /* 0x000000100c137824 */ /* 0x000fc600078e00ff */
[----:B------:R-:W-:Y:S02]  /*33f0*/  I2FP.F32.U32 R3, R2 ;  /* 0x0000000200037245 */ /* 0x000fe40000201000 */
[----:B------:R-:W-:Y:S02]  /*3400*/  LOP3.LUT R21, R16, R20, R19, 0x96, !PT ;  /* 0x0000001410157212 */ /* 0x000fe400078e9613 */
[----:B------:R-:W-:Y:S01]  /*3410*/  FSEL R16, RZ, -23, P0 ;  /* 0xc1b80000ff107808 */ /* 0x000fe20000000000 */
[----:B------:R-:W-:Y:S01]  /*3420*/  FFMA R3, R3, R10, 1.1641532182693481445e-10 ;  /* 0x2f00000003037423 */ /* 0x000fe2000000000a */
[----:B------:R-:W-:Y:S01]  /*3430*/  LOP3.LUT R12, R21, R12, RZ, 0x3c, !PT ;  /* 0x0000000c150c7212 */ /* 0x000fe200078e3cff */
[----:B------:R-:W-:Y:S01]  /*3440*/  @!P0 FMUL R0, R0, 8388608 ;  /* 0x4b00000000008820 */ /* 0x000fe20000400000 */
[----:B------:R-:W-:Y:S01]  /*3450*/  I2FP.F32.U32 R19, R8 ;  /* 0x0000000800137245 */ /* 0x000fe20000201000 */
[----:B------:R-:W0:Y:S01]  /*3460*/  F2F.F64.F32 R4, R3 ;  /* 0x0000000300047310 */ /* 0x000e220000201800 */
[----:B------:R-:W-:Y:S01]  /*3470*/  IMAD.SHL.U32 R8, R15, 0x2, RZ ;  /* 0x000000020f087824 */ /* 0x000fe200078e00ff */
[----:B------:R-:W-:Y:S01]  /*3480*/  IADD3 R2, P2, PT, R18, UR10, RZ ;  /* 0x0000000a12027c10 */ /* 0x000fe2000ff5e0ff */
[C---:B------:R-:W-:Y:S01]  /*3490*/  VIADD R9, R0.reuse, 0xc0d55555 ;  /* 0xc0d5555500097836 */ /* 0x040fe20000000000 */
[----:B------:R-:W-:Y:S01]  /*34a0*/  ISETP.GT.U32.AND P0, PT, R0, 0x7f7fffff, PT ;  /* 0x7f7fffff0000780c */ /* 0x000fe20003f04070 */
[----:B------:R-:W-:-:S03]  /*34b0*/  FFMA R19, R19, R10, 1.1641532182693481445e-10 ;  /* 0x2f00000013137423 */ /* 0x000fc6000000000a */
[----:B------:R-:W-:-:S05]  /*34c0*/  LOP3.LUT R9, R9, 0xff800000, RZ, 0xc0, !PT ;  /* 0xff80000009097812 */ /* 0x000fca00078ec0ff */
[----:B------:R-:W-:Y:S01]  /*34d0*/  IMAD.IADD R14, R0, 0x1, -R9 ;  /* 0x00000001000e7824 */ /* 0x000fe200078e0a09 */
[----:B------:R-:W-:Y:S01]  /*34e0*/  I2FP.F32.S32 R9, R9 ;  /* 0x0000000900097245 */ /* 0x000fe20000201400 */
[----:B0-----:R-:W-:Y:S01]  /*34f0*/  DMUL R4, R4, UR4 ;  /* 0x0000000404047c28 */ /* 0x001fe20008000000 */
[----:B------:R-:W0:Y:S01]  /*3500*/  LDCU UR4, c[0x0][0x3a4] ;  /* 0x00007480ff0477ac */ /* 0x000e220008000800 */
[----:B------:R-:W-:Y:S02]  /*3510*/  FADD R14, R14, -1 ;  /* 0xbf8000000e0e7421 */ /* 0x000fe40000000000 */
[----:B------:R-:W-:Y:S02]  /*3520*/  FFMA R9, R9, 1.1920928955078125e-07, R16 ;  /* 0x3400000009097823 */ /* 0x000fe40000000010 */
[----:B------:R-:W-:Y:S01]  /*3530*/  FFMA R3, R14, -R7, 0.14084610342979431152 ;  /* 0x3e1039f60e037423 */ /* 0x000fe20000000807 */
[----:B------:R-:W-:Y:S02]  /*3540*/  IADD3.X R7, PT, PT, R17, UR9, RZ, P1, !PT ;  /* 0x0000000911077c10 */ /* 0x000fe40008ffe4ff */
[----:B------:R-:W-:Y:S01]  /*3550*/  FSETP.NEU.AND P1, PT, R0, RZ, PT ;  /* 0x000000ff0000720b */ /* 0x000fe20003f2d000 */
[C---:B------:R-:W-:Y:S01]  /*3560*/  FFMA R3, R14.reuse, R3, -0.12148627638816833496 ;  /* 0xbdf8cdcc0e037423 */ /* 0x040fe20000000003 */
[----:B------:R-:W1:Y:S01]  /*3570*/  F2F.F32.F64 R5, R4 ;  /* 0x0000000400057310 */ /* 0x000e620000301000 */
[----:B------:R2:W-:Y:S02]  /*3580*/  STG.E desc[UR6][R6.64], R11 ;  /* 0x0000000b06007986 */ /* 0x0005e4000c101906 */
[----:B------:R-:W-:-:S04]  /*3590*/  FFMA R3, R14, R3, 0.13980610668659210205 ;  /* 0x3e0f29550e037423 */ /* 0x000fc80000000003 */
[C---:B------:R-:W-:Y:S01]  /*35a0*/  FFMA R23, R14.reuse, R3, -0.16684235632419586182 ;  /* 0xbe2ad8b90e177423 */ /* 0x040fe20000000003 */
[----:B------:R-:W-:Y:S01]  /*35b0*/  IADD3.X R3, PT, PT, R17, UR11, RZ, P2, !PT ;  /* 0x0000000b11037c10 */ /* 0x000fe200097fe4ff */
[----:B0-----:R-:W-:Y:S02]  /*35c0*/  FMUL R21, R19, UR4 ;  /* 0x0000000413157c20 */ /* 0x001fe40008400000 */
[----:B------:R-:W-:Y:S01]  /*35d0*/  FFMA R23, R14, R23, 0.20012299716472625732 ;  /* 0x3e4ced0b0e177423 */ /* 0x000fe20000000017 */
[----:B--2---:R-:W-:Y:S02]  /*35e0*/  IMAD.SHL.U32 R6, R12, 0x10, RZ ;  /* 0x000000100c067824 */ /* 0x004fe400078e00ff */
[----:B------:R0:W-:Y:S01]  /*35f0*/  STG.E desc[UR6][R2.64], R21 ;  /* 0x0000001502007986 */ /* 0x0001e2000c101906 */
[C---:B------:R-:W-:Y:S01]  /*3600*/  FFMA R23, R14.reuse, R23, -0.24999669194221496582 ;  /* 0xbe7fff220e177423 */ /* 0x040fe20000000017 */
[----:B-1----:R-:W-:Y:S01]  /*3610*/  FMUL R4, R5, 0.63661974668502807617 ;  /* 0x3f22f98305047820 */ /* 0x002fe20000400000 */
[----:B------:R-:W-:Y:S01]  /*3620*/  IMAD.MOV.U32 R7, RZ, RZ, 0x7f800000 ;  /* 0x7f800000ff077424 */ /* 0x000fe200078e00ff */
[----:B------:R-:W-:Y:S01]  /*3630*/  LOP3.LUT R15, R15, R8, R6, 0x96, !PT ;  /* 0x000000080f0f7212 */ /* 0x000fe200078e9606 */
[----:B------:R-:W-:-:S03]  /*3640*/  FFMA R23, R14, R23, 0.33333182334899902344 ;  /* 0x3eaaaa780e177423 */ /* 0x000fc60000000017 */
[----:B------:R-:W1:Y:S01]  /*3650*/  F2I.NTZ R4, R4 ;  /* 0x0000000400047305 */ /* 0x000e620000203100 */
[C---:B------:R-:W-:Y:S01]  /*3660*/  FFMA R23, R14.reuse, R23, -0.5 ;  /* 0xbf0000000e177423 */ /* 0x040fe20000000017 */
[----:B------:R-:W-:Y:S02]  /*3670*/  LOP3.LUT R6, R15, R12, RZ, 0x3c, !PT ;  /* 0x0000000c0f067212 */ /* 0x000fe400078e3cff */
[C---:B------:R-:W-:Y:S01]  /*3680*/  IADD3 R12, PT, PT, R13.reuse, 0x161f14, R12 ;  /* 0x00161f140d0c7810 */ /* 0x040fe20007ffe00c */
[----:B------:R-:W-:Y:S01]  /*3690*/  FMUL R23, R14, R23 ;  /* 0x000000170e177220 */ /* 0x000fe20000400000 */
[----:B------:R-:W-:-:S03]  /*36a0*/  IADD3 R6, PT, PT, R13, 0x1ba6d9, R6 ;  /* 0x001ba6d90d067810 */ /* 0x000fc60007ffe006 */
[----:B------:R-:W-:Y:S01]  /*36b0*/  FFMA R14, R14, R23, R14 ;  /* 0x000000170e0e7223 */ /* 0x000fe2000000000e */
[----:B0-----:R-:W-:-:S03]  /*36c0*/  I2FP.F32.U32 R3, R6 ;  /* 0x0000000600037245 */ /* 0x001fc60000201000 */
[----:B------:R-:W-:Y:S01]  /*36d0*/  FFMA R9, R9, 0.69314718246459960938, R14 ;  /* 0x3f31721809097823 */ /* 0x000fe2000000000e */
[----:B------:R-:W-:Y:S01]  /*36e0*/  @P0 FFMA R9, R0, R7, +INF ;  /* 0x7f80000000090423 */ /* 0x000fe20000000007 */
[----:B------:R-:W-:Y:S02]  /*36f0*/  FSETP.GE.AND P0, PT, |R5|, 105615, PT ;  /* 0x47ce47800500780b */ /* 0x000fe40003f06200 */
[----:B-1----:R-:W-:Y:S01]  /*3700*/  I2FP.F32.S32 R8, R4 ;  /* 0x0000000400087245 */ /* 0x002fe20000201400 */
[----:B------:R-:W-:Y:S01]  /*3710*/  FMUL R9, R9, -2 ;  /* 0xc000000009097820 */ /* 0x000fe20000400000 */
[----:B------:R-:W-:-:S03]  /*3720*/  I2FP.F32.U32 R7, R12 ;  /* 0x0000000c00077245 */ /* 0x000fc60000201000 */
[C---:B------:R-:W-:Y:S01]  /*3730*/  FFMA R13, R8.reuse, -1.5707962512969970703, R5 ;  /* 0xbfc90fda080d7823 */ /* 0x040fe20000000005 */
[----:B------:R-:W-:Y:S01]  /*3740*/  FSEL R12, R9, +INF , P1 ;  /* 0x7f800000090c7808 */ /* 0x000fe20000800000 */
[-C--:B------:R-:W-:Y:S01]  /*3750*/  FFMA R7, R7, R10.reuse, 1.1641532182693481445e-10 ;  /* 0x2f00000007077423 */ /* 0x080fe2000000000a */
[----:B------:R-:W-:Y:S01]  /*3760*/  FFMA R10, R3, R10, 1.1641532182693481445e-10 ;  /* 0x2f000000030a7423 */ /* 0x000fe2000000000a */
[----:B------:R-:W-:-:S04]  /*3770*/  FFMA R13, R8, -7.5497894158615963534e-08, R13 ;  /* 0xb3a22168080d7823 */ /* 0x000fc8000000000d */
[----:B------:R-:W-:Y:S01]  /*3780*/  FFMA R0, R8, -5.3903029534742383927e-15, R13 ;  /* 0xa7c234c508007823 */ /* 0x000fe2000000000d */
        /* <DEDUP_REMOVED lines=12> */
.L_x_22:
        /* <DEDUP_REMOVED lines=29> */
[C---:B------:R-:W-:Y:S01]  /*3a20*/  SHF.L.W.U32.HI R2, R3.reuse, 0x2, R0 ;  /* 0x0000000203027819 */ /* 0x040fe20000010e00 */
[----:B------:R-:W-:-:S03]  /*3a30*/  IMAD.SHL.U32 R3, R3, 0x4, RZ ;  /* 0x0000000403037824 */ /* 0x000fc600078e00ff */
[----:B------:R-:W-:Y:S02]  /*3a40*/  SHF.R.S32.HI R4, RZ, 0x1f, R2 ;  /* 0x0000001fff047819 */ /* 0x000fe40000011402 */
[----:B------:R-:W-:Y:S02]  /*3a50*/  LOP3.LUT R5, R2, R5, RZ, 0x3c, !PT ;  /* 0x0000000502057212 */ /* 0x000fe400078e3cff */
[C---:B------:R-:W-:Y:S02]  /*3a60*/  LOP3.LUT R8, R4.reuse, R3, RZ, 0x3c, !PT ;  /* 0x0000000304087212 */ /* 0x040fe400078e3cff */
[----:B------:R-:W-:Y:S02]  /*3a70*/  LOP3.LUT R9, R4, R2, RZ, 0x3c, !PT ;  /* 0x0000000204097212 */ /* 0x000fe400078e3cff */
[----:B------:R-:W-:Y:S02]  /*3a80*/  SHF.R.U32.HI R3, RZ, 0x1e, R0 ;  /* 0x0000001eff037819 */ /* 0x000fe40000011600 */
[----:B------:R-:W-:-:S02]  /*3a90*/  ISETP.GE.AND P1, PT, R5, RZ, PT ;  /* 0x000000ff0500720c */ /* 0x000fc40003f26270 */
[----:B------:R-:W1:Y:S01]  /*3aa0*/  I2F.F64.S64 R8, R8 ;  /* 0x0000000800087312 */ /* 0x000e620000301c00 */
[----:B------:R-:W-:-:S05]  /*3ab0*/  LEA.HI R4, R2, R3, RZ, 0x1 ;  /* 0x0000000302047211 */ /* 0x000fca00078f08ff */
[----:B------:R-:W-:-:S04]  /*3ac0*/  IMAD.MOV R0, RZ, RZ, -R4 ;  /* 0x000000ffff007224 */ /* 0x000fc800078e0a04 */
[----:B------:R-:W-:Y:S01]  /*3ad0*/  @!P0 IMAD.MOV.U32 R4, RZ, RZ, R0 ;  /* 0x000000ffff048224 */ /* 0x000fe200078e0000 */
[----:B-1----:R-:W-:-:S10]  /*3ae0*/  DMUL R14, R8, UR4 ;  /* 0x00000004080e7c28 */ /* 0x002fd40008000000 */
[----:B------:R-:W1:Y:S02]  /*3af0*/  F2F.F32.F64 R14, R14 ;  /* 0x0000000e000e7310 */ /* 0x000e640000301000 */
[----:B01----:R-:W-:-:S07]  /*3b00*/  FSEL R0, -R14, R14, !P1 ;  /* 0x0000000e0e007208 */ /* 0x003fce0004800100 */
.L_x_21:
[----:B------:R-:W-:Y:S05]  /*3b10*/  BSYNC.RECONVERGENT B0 ;  /* 0x0000000000007941 */ /* 0x000fea0003800200 */
.L_x_20:
[----:B------:R-:W-:Y:S02]  /*3b20*/  IMAD.MOV.U32 R2, RZ, RZ, 0x37cbac00 ;  /* 0x37cbac00ff027424 */ /* 0x000fe400078e00ff */
[----:B------:R-:W-:Y:S01]  /*3b30*/  FMUL R3, R0, R0 ;  /* 0x0000000000037220 */ /* 0x000fe20000400000 */
[C---:B------:R-:W-:Y:S01]  /*3b40*/  LOP3.LUT R5, R4.reuse, 0x1, RZ, 0xc0, !PT ;  /* 0x0000000104057812 */ /* 0x040fe200078ec0ff */
[----:B------:R-:W-:Y:S01]  /*3b50*/  IMAD.MOV.U32 R6, RZ, RZ, 0x3c0885e4 ;  /* 0x3c0885e4ff067424 */ /* 0x000fe200078e00ff */
[----:B------:R-:W-:Y:S01]  /*3b60*/  BSSY.RECONVERGENT B0, `(.L_x_23) ;  /* 0x000001c000007945 */ /* 0x000fe20003800200 */
[----:B------:R-:W-:Y:S01]  /*3b70*/  FFMA R2, R3, R2, -0.0013887860113754868507 ;  /* 0xbab607ed03027423 */ /* 0x000fe20000000002 */
[----:B------:R-:W-:Y:S01]  /*3b80*/  ISETP.NE.U32.AND P0, PT, R5, 0x1, PT ;  /* 0x000000010500780c */ /* 0x000fe20003f05070 */
[----:B------:R-:W-:Y:S02]  /*3b90*/  VIADD R4, R4, 0x1 ;  /* 0x0000000104047836 */ /* 0x000fe40000000000 */
[----:B------:R-:W-:Y:S01]  /*3ba0*/  IMAD.MOV.U32 R5, RZ, RZ, 0x3e2aaaa8 ;  /* 0x3e2aaaa8ff057424 */ /* 0x000fe200078e00ff */
[----:B------:R-:W-:-:S02]  /*3bb0*/  FSEL R2, R2, -0.00019574658654164522886, P0 ;  /* 0xb94d415302027808 */ /* 0x000fc40000000000 */
[----:B------:R-:W-:Y:S02]  /*3bc0*/  FSEL R6, R6, 0.041666727513074874878, !P0 ;  /* 0x3d2aaabb06067808 */ /* 0x000fe40004000000 */
[----:B------:R-:W-:Y:S02]  /*3bd0*/  LOP3.LUT P1, RZ, R4, 0x2, RZ, 0xc0, !PT ;  /* 0x0000000204ff7812 */ /* 0x000fe4000782c0ff */
[----:B------:R-:W-:Y:S01]  /*3be0*/  FSEL R4, -R5, -0.4999999701976776123, !P0 ;  /* 0xbeffffff05047808 */ /* 0x000fe20004000100 */
[C---:B------:R-:W-:Y:S01]  /*3bf0*/  FFMA R2, R3.reuse, R2, R6 ;  /* 0x0000000203027223 */ /* 0x040fe20000000006 */
[----:B------:R-:W-:Y:S01]  /*3c00*/  VIADD R6, R12, 0xf3000000 ;  /* 0xf30000000c067836 */ /* 0x000fe20000000000 */
[----:B------:R-:W-:Y:S01]  /*3c10*/  FSEL R0, R0, 1, !P0 ;  /* 0x3f80000000007808 */ /* 0x000fe20004000000 */
[----:B------:R0:W1:Y:S01]  /*3c20*/  MUFU.RSQ R5, R12 ;  /* 0x0000000c00057308 */ /* 0x0000620000001400 */
[C---:B------:R-:W-:Y:S02]  /*3c30*/  FFMA R2, R3.reuse, R2, R4 ;  /* 0x0000000203027223 */ /* 0x040fe40000000004 */
[----:B------:R-:W-:Y:S01]  /*3c40*/  ISETP.GT.U32.AND P0, PT, R6, 0x727fffff, PT ;  /* 0x727fffff0600780c */ /* 0x000fe20003f04070 */
[----:B------:R-:W-:-:S04]  /*3c50*/  FFMA R3, R3, R0, RZ ;  /* 0x0000000003037223 */ /* 0x000fc800000000ff */
[----:B------:R-:W-:-:S04]  /*3c60*/  FFMA R22, R3, R2, R0 ;  /* 0x0000000203167223 */ /* 0x000fc80000000000 */
[----:B------:R-:W-:-:S04]  /*3c70*/  @P1 FADD R22, RZ, -R22 ;  /* 0x80000016ff161221 */ /* 0x000fc80000000000 */
[----:B0-----:R-:W-:Y:S05]  /*3c80*/  @!P0 BRA `(.L_x_24) ;  /* 0x0000000000148947 */ /* 0x001fea0003800000 */
[----:B------:R-:W-:Y:S01]  /*3c90*/  IMAD.MOV.U32 R0, RZ, RZ, R12 ;  /* 0x000000ffff007224 */ /* 0x000fe200078e000c */
[----:B------:R-:W-:-:S07]  /*3ca0*/  MOV R8, 0x3cc0 ;  /* 0x00003cc000087802 */ /* 0x000fce0000000f00 */
[----:B-1----:R-:W-:Y:S05]  /*3cb0*/  CALL.REL.NOINC `($__internal_1_$__cuda_sm20_sqrt_rn_f32_slowpath) ;  /* 0x0000001c002c7944 */ /* 0x002fea0003c00000 */
[----:B------:R-:W-:Y:S01]  /*3cc0*/  IMAD.MOV.U32 R3, RZ, RZ, R0 ;  /* 0x000000ffff037224 */ /* 0x000fe200078e0000 */
[----:B------:R-:W-:Y:S06]  /*3cd0*/  BRA `(.L_x_25) ;  /* 0x0000000000107947 */ /* 0x000fec0003800000 */
.L_x_24:
[----:B-1----:R-:W-:Y:S01]  /*3ce0*/  FMUL.FTZ R3, R12, R5 ;  /* 0x000000050c037220 */ /* 0x002fe20000410000 */
[----:B------:R-:W-:-:S03]  /*3cf0*/  FMUL.FTZ R0, R5, 0.5 ;  /* 0x3f00000005007820 */ /* 0x000fc60000410000 */
[----:B------:R-:W-:-:S04]  /*3d00*/  FFMA R12, -R3, R3, R12 ;  /* 0x00000003030c7223 */ /* 0x000fc8000000010c */
[----:B------:R-:W-:-:S07]  /*3d10*/  FFMA R3, R12, R0, R3 ;  /* 0x000000000c037223 */ /* 0x000fce0000000003 */
.L_x_25:
[----:B------:R-:W-:Y:S05]  /*3d20*/  BSYNC.RECONVERGENT B0 ;  /* 0x0000000000007941 */ /* 0x000fea0003800200 */
.L_x_23:
[----:B------:R-:W-:Y:S01]  /*3d30*/  FSETP.GEU.AND P0, PT, R7, 1.175494350822287508e-38, PT ;  /* 0x008000000700780b */ /* 0x000fe20003f0e000 */
[----:B------:R-:W0:Y:S01]  /*3d40*/  F2F.F64.F32 R4, R10 ;  /* 0x0000000a00047310 */ /* 0x000e220000201800 */
[----:B------:R-:W-:Y:S01]  /*3d50*/  UMOV UR4, 0x54442d18 ;  /* 0x54442d1800047882 */ /* 0x000fe20000000000 */
[----:B------:R-:W-:Y:S01]  /*3d60*/  UMOV UR5, 0x401921fb ;  /* 0x401921fb00057882 */ /* 0x000fe20000000000 */
[----:B------:R-:W-:Y:S01]  /*3d70*/  IMAD.MOV.U32 R9, RZ, RZ, 0x3e055027 ;  /* 0x3e055027ff097424 */ /* 0x000fe200078e00ff */
[----:B------:R-:W-:Y:S01]  /*3d80*/  BSSY.RECONVERGENT B0, `(.L_x_26) ;  /* 0x000005c000007945 */ /* 0x000fe20003800200 */
[----:B------:R-:W-:-:S07]  /*3d90*/  FMUL R22, R22, R3 ;  /* 0x0000000316167220 */ /* 0x000fce0000400000 */
[----:B------:R-:W-:Y:S01]  /*3da0*/  @!P0 FMUL R7, R7, 8388608 ;  /* 0x4b00000007078820 */ /* 0x000fe20000400000 */
[----:B0-----:R-:W-:-:S03]  /*3db0*/  DMUL R4, R4, UR4 ;  /* 0x0000000404047c28 */ /* 0x001fc60008000000 */
[----:B------:R-:W-:-:S05]  /*3dc0*/  VIADD R0, R7, 0xc0d55555 ;  /* 0xc0d5555507007836 */ /* 0x000fca0000000000 */
[----:B------:R-:W-:Y:S02]  /*3dd0*/  LOP3.LUT R6, R0, 0xff800000, RZ, 0xc0, !PT ;  /* 0xff80000000067812 */ /* 0x000fe400078ec0ff */
[----:B------:R-:W0:Y:S03]  /*3de0*/  F2F.F32.F64 R5, R4 ;  /* 0x0000000400057310 */ /* 0x000e260000301000 */
[----:B------:R-:W-:-:S04]  /*3df0*/  IMAD.IADD R0, R7, 0x1, -R6 ;  /* 0x0000000107007824 */ /* 0x000fc800078e0a06 */
[----:B------:R-:W-:Y:S01]  /*3e00*/  FADD R8, R0, -1 ;  /* 0xbf80000000087421 */ /* 0x000fe20000000000 */
[----:B------:R-:W-:Y:S02]  /*3e10*/  FSEL R0, RZ, -23, P0 ;  /* 0xc1b80000ff007808 */ /* 0x000fe40000000000 */
[----:B------:R-:W-:Y:S01]  /*3e20*/  ISETP.GT.U32.AND P0, PT, R7, 0x7f7fffff, PT ;  /* 0x7f7fffff0700780c */ /* 0x000fe20003f04070 */
[----:B------:R-:W-:-:S04]  /*3e30*/  FFMA R9, R8, -R9, 0.14084610342979431152 ;  /* 0x3e1039f608097423 */ /* 0x000fc80000000809 */
[C---:B------:R-:W-:Y:S01]  /*3e40*/  FFMA R9, R8.reuse, R9, -0.12148627638816833496 ;  /* 0xbdf8cdcc08097423 */ /* 0x040fe20000000009 */
[C---:B0-----:R-:W-:Y:S01]  /*3e50*/  FMUL R2, R5.reuse, 0.63661974668502807617 ;  /* 0x3f22f98305027820 */ /* 0x041fe20000400000 */
[----:B------:R-:W-:Y:S02]  /*3e60*/  FSETP.GE.AND P1, PT, |R5|, 105615, PT ;  /* 0x47ce47800500780b */ /* 0x000fe40003f26200 */
[----:B------:R-:W-:-:S04]  /*3e70*/  FFMA R9, R8, R9, 0.13980610668659210205 ;  /* 0x3e0f295508097423 */ /* 0x000fc80000000009 */
[C---:B------:R-:W-:Y:S01]  /*3e80*/  FFMA R9, R8.reuse, R9, -0.16684235632419586182 ;  /* 0xbe2ad8b908097423 */ /* 0x040fe20000000009 */
[----:B------:R-:W0:Y:S03]  /*3e90*/  F2I.NTZ R2, R2 ;  /* 0x0000000200027305 */ /* 0x000e260000203100 */
[----:B------:R-:W-:-:S04]  /*3ea0*/  FFMA R9, R8, R9, 0.20012299716472625732 ;  /* 0x3e4ced0b08097423 */ /* 0x000fc80000000009 */
[----:B------:R-:W-:-:S04]  /*3eb0*/  FFMA R9, R8, R9, -0.24999669194221496582 ;  /* 0xbe7fff2208097423 */ /* 0x000fc80000000009 */
[----:B------:R-:W-:-:S04]  /*3ec0*/  FFMA R9, R8, R9, 0.33333182334899902344 ;  /* 0x3eaaaa7808097423 */ /* 0x000fc80000000009 */
[C---:B------:R-:W-:Y:S01]  /*3ed0*/  FFMA R13, R8.reuse, R9, -0.5 ;  /* 0xbf000000080d7423 */ /* 0x040fe20000000009 */
[----:B------:R-:W-:Y:S01]  /*3ee0*/  I2FP.F32.S32 R9, R6 ;  /* 0x0000000600097245 */ /* 0x000fe20000201400 */
[----:B------:R-:W-:Y:S01]  /*3ef0*/  IMAD.MOV.U32 R6, RZ, RZ, 0x7f800000 ;  /* 0x7f800000ff067424 */ /* 0x000fe200078e00ff */
[----:B0-----:R-:W-:Y:S01]  /*3f00*/  I2FP.F32.S32 R4, R2 ;  /* 0x0000000200047245 */ /* 0x001fe20000201400 */
[C---:B------:R-:W-:Y:S02]  /*3f10*/  FMUL R13, R8.reuse, R13 ;  /* 0x0000000d080d7220 */ /* 0x040fe40000400000 */
[----:B------:R-:W-:Y:S02]  /*3f20*/  FFMA R0, R9, 1.1920928955078125e-07, R0 ;  /* 0x3400000009007823 */ /* 0x000fe40000000000 */
[----:B------:R-:W-:Y:S01]  /*3f30*/  FFMA R13, R8, R13, R8 ;  /* 0x0000000d080d7223 */ /* 0x000fe20000000008 */
[----:B------:R-:W-:-:S03]  /*3f40*/  FFMA R9, R4, -1.5707962512969970703, R5 ;  /* 0xbfc90fda04097823 */ /* 0x000fc60000000005 */
[----:B------:R-:W-:Y:S01]  /*3f50*/  FFMA R0, R0, 0.69314718246459960938, R13 ;  /* 0x3f31721800007823 */ /* 0x000fe2000000000d */
[C---:B------:R-:W-:Y:S01]  /*3f60*/  @P0 FFMA R0, R7.reuse, R6, +INF ;  /* 0x7f80000007000423 */ /* 0x040fe20000000006 */
[----:B------:R-:W-:Y:S01]  /*3f70*/  FSETP.NEU.AND P0, PT, R7, RZ, PT ;  /* 0x000000ff0700720b */ /* 0x000fe20003f0d000 */
[----:B------:R-:W-:Y:S02]  /*3f80*/  FFMA R9, R4, -7.5497894158615963534e-08, R9 ;  /* 0xb3a2216804097823 */ /* 0x000fe40000000009 */
[----:B------:R-:W-:Y:S02]  /*3f90*/  FMUL R0, R0, -2 ;  /* 0xc000000000007820 */ /* 0x000fe40000400000 */
[----:B------:R-:W-:-:S03]  /*3fa0*/  FFMA R4, R4, -5.3903029534742383927e-15, R9 ;  /* 0xa7c234c504047823 */ /* 0x000fc60000000009 */
[----:B------:R-:W-:Y:S01]  /*3fb0*/  FSEL R7, R0, +INF , P0 ;  /* 0x7f80000000077808 */ /* 0x000fe20000000000 */
        /* <DEDUP_REMOVED lines=12> */
.L_x_28:
        /* <DEDUP_REMOVED lines=44> */
.L_x_27:
[----:B------:R-:W-:Y:S05]  /*4340*/  BSYNC.RECONVERGENT B0 ;  /* 0x0000000000007941 */ /* 0x000fea0003800200 */
.L_x_26:
        /* <DEDUP_REMOVED lines=13> */
[----:B------:R-:W-:Y:S02]  /*4420*/  VIADD R5, R7, 0xf3000000 ;  /* 0xf300000007057836 */ /* 0x000fe40000000000 */
[----:B------:R-:W-:Y:S01]  /*4430*/  FFMA R6, R3, R0, R6 ;  /* 0x0000000003067223 */ /* 0x000fe20000000006 */
[----:B------:R-:W-:Y:S02]  /*4440*/  FSEL R0, R4, 1, !P0 ;  /* 0x3f80000004007808 */ /* 0x000fe40004000000 */
[----:B------:R0:W1:Y:S01]  /*4450*/  MUFU.RSQ R4, R7 ;  /* 0x0000000700047308 */ /* 0x0000620000001400 */
[----:B------:R-:W-:Y:S01]  /*4460*/  ISETP.GT.U32.AND P0, PT, R5, 0x727fffff, PT ;  /* 0x727fffff0500780c */ /* 0x000fe20003f04070 */
[C---:B------:R-:W-:Y:S01]  /*4470*/  FFMA R2, R3.reuse, R6, R2 ;  /* 0x0000000603027223 */ /* 0x040fe20000000002 */
[----:B------:R-:W-:-:S04]  /*4480*/  FFMA R3, R3, R0, RZ ;  /* 0x0000000003037223 */ /* 0x000fc800000000ff */
[----:B------:R-:W-:-:S04]  /*4490*/  FFMA R19, R3, R2, R0 ;  /* 0x0000000203137223 */ /* 0x000fc80000000000 */
[----:B------:R-:W-:-:S03]  /*44a0*/  @P1 FADD R19, RZ, -R19 ;  /* 0x80000013ff131221 */ /* 0x000fc60000000000 */
[----:B0-----:R-:W-:Y:S05]  /*44b0*/  @!P0 BRA `(.L_x_30) ;  /* 0x0000000000108947 */ /* 0x001fea0003800000 */
[----:B------:R-:W-:Y:S01]  /*44c0*/  IMAD.MOV.U32 R0, RZ, RZ, R7 ;  /* 0x000000ffff007224 */ /* 0x000fe200078e0007 */
[----:B------:R-:W-:-:S07]  /*44d0*/  MOV R8, 0x44f0 ;  /* 0x000044f000087802 */ /* 0x000fce0000000f00 */
[----:B-1----:R-:W-:Y:S05]  /*44e0*/  CALL.REL.NOINC `($__internal_1_$__cuda_sm20_sqrt_rn_f32_slowpath) ;  /* 0x0000001400207944 */ /* 0x002fea0003c00000 */
[----:B------:R-:W-:Y:S05]  /*44f0*/  BRA `(.L_x_31) ;  /* 0x0000000000107947 */ /* 0x000fea0003800000 */
.L_x_30:
[----:B-1----:R-:W-:Y:S01]  /*4500*/  FMUL.FTZ R0, R7, R4 ;  /* 0x0000000407007220 */ /* 0x002fe20000410000 */
[----:B------:R-:W-:-:S03]  /*4510*/  FMUL.FTZ R2, R4, 0.5 ;  /* 0x3f00000004027820 */ /* 0x000fc60000410000 */
[----:B------:R-:W-:-:S04]  /*4520*/  FFMA R7, -R0, R0, R7 ;  /* 0x0000000000077223 */ /* 0x000fc80000000107 */
[----:B------:R-:W-:-:S07]  /*4530*/  FFMA R0, R7, R2, R0 ;  /* 0x0000000207007223 */ /* 0x000fce0000000000 */
.L_x_31:
[----:B------:R-:W-:Y:S05]  /*4540*/  BSYNC.RECONVERGENT B0 ;  /* 0x0000000000007941 */ /* 0x000fea0003800200 */
.L_x_29:
[----:B------:R-:W0:Y:S01]  /*4550*/  LDCU UR4, c[0x0][0x3a0] ;  /* 0x00007400ff0477ac */ /* 0x000e220008000800 */
[----:B------:R-:W-:Y:S01]  /*4560*/  IMAD.MOV.U32 R2, RZ, RZ, 0x1 ;  /* 0x00000001ff027424 */ /* 0x000fe200078e00ff */
[----:B------:R-:W-:Y:S01]  /*4570*/  BSSY.RECONVERGENT B0, `(.L_x_32) ;  /* 0x0000018000007945 */ /* 0x000fe20003800200 */
[----:B------:R-:W-:Y:S01]  /*4580*/  FMUL R19, R19, R0 ;  /* 0x0000000013137220 */ /* 0x000fe20000400000 */
[----:B------:R-:W-:Y:S01]  /*4590*/  UMOV UR5, 0x401921fb ;  /* 0x401921fb00057882 */ /* 0x000fe20000000000 */
[----:B0-----:R-:W0:Y:S01]  /*45a0*/  F2F.F64.F32 R4, UR4 ;  /* 0x0000000400047d10 */ /* 0x001e220008201800 */
[----:B------:R-:W-:-:S07]  /*45b0*/  UMOV UR4, 0x54442d18 ;  /* 0x54442d1800047882 */ /* 0x000fce0000000000 */
[----:B0-----:R-:W0:Y:S02]  /*45c0*/  MUFU.RCP64H R3, R5 ;  /* 0x0000000500037308 */ /* 0x001e240000001800 */
[----:B0-----:R-:W-:-:S08]  /*45d0*/  DFMA R6, -R4, R2, 1 ;  /* 0x3ff000000406742b */ /* 0x001fd00000000102 */
[----:B------:R-:W-:Y:S02]  /*45e0*/  DFMA R8, R6, R6, R6 ;  /* 0x000000060608722b */ /* 0x000fe40000000006 */
[----:B------:R-:W0:Y:S06]  /*45f0*/  F2F.F64.F32 R6, R11 ;  /* 0x0000000b00067310 */ /* 0x000e2c0000201800 */
[----:B------:R-:W-:-:S08]  /*4600*/  DFMA R8, R2, R8, R2 ;  /* 0x000000080208722b */ /* 0x000fd00000000002 */
[----:B------:R-:W-:Y:S02]  /*4610*/  DFMA R2, -R4, R8, 1 ;  /* 0x3ff000000402742b */ /* 0x000fe40000000108 */
[----:B0-----:R-:W-:-:S06]  /*4620*/  DMUL R6, R6, UR4 ;  /* 0x0000000406067c28 */ /* 0x001fcc0008000000 */
[----:B------:R-:W-:-:S04]  /*4630*/  DFMA R2, R8, R2, R8 ;  /* 0x000000020802722b */ /* 0x000fc80000000008 */
[----:B------:R-:W-:-:S04]  /*4640*/  FSETP.GEU.AND P1, PT, |R7|, 6.5827683646048100446e-37, PT ;  /* 0x036000000700780b */ /* 0x000fc80003f2e200 */
[----:B------:R-:W-:-:S08]  /*4650*/  DMUL R8, R6, R2 ;  /* 0x0000000206087228 */ /* 0x000fd00000000000 */
[----:B------:R-:W-:-:S08]  /*4660*/  DFMA R12, -R4, R8, R6 ;  /* 0x00000008040c722b */ /* 0x000fd00000000106 */
[----:B------:R-:W-:-:S10]  /*4670*/  DFMA R2, R2, R12, R8 ;  /* 0x0000000c0202722b */ /* 0x000fd40000000008 */
[----:B------:R-:W-:-:S05]  /*4680*/  FFMA R8, RZ, R5, R3 ;  /* 0x00000005ff087223 */ /* 0x000fca0000000003 */
[----:B------:R-:W-:-:S13]  /*4690*/  FSETP.GT.AND P0, PT, |R8|, 1.469367938527859385e-39, PT ;  /* 0x001000000800780b */ /* 0x000fda0003f04200 */
[----:B------:R-:W-:Y:S05]  /*46a0*/  @P0 BRA P1, `(.L_x_33) ;  /* 0x0000000000100947 */ /* 0x000fea0000800000 */
[----:B------:R-:W-:-:S07]  /*46b0*/  MOV R16, 0x46d0 ;  /* 0x000046d000107802 */ /* 0x000fce0000000f00 */
[----:B------:R-:W-:Y:S05]  /*46c0*/  CALL.REL.NOINC `($__internal_0_$__cuda_sm20_div_rn_f64_full) ;  /* 0x0000000c003c7944 */ /* 0x000fea0003c00000 */
[----:B------:R-:W-:Y:S02]  /*46d0*/  IMAD.MOV.U32 R2, RZ, RZ, R10 ;  /* 0x000000ffff027224 */ /* 0x000fe400078e000a */
[----:B------:R-:W-:-:S07]  /*46e0*/  IMAD.MOV.U32 R3, RZ, RZ, R11 ;  /* 0x000000ffff037224 */ /* 0x000fce00078e000b */
.L_x_33:
[----:B------:R-:W-:Y:S05]  /*46f0*/  BSYNC.RECONVERGENT B0 ;  /* 0x0000000000007941 */ /* 0x000fea0003800200 */
.L_x_32:
[----:B------:R-:W0:Y:S01]  /*4700*/  F2F.F32.F64 R5, R2 ;  /* 0x0000000200057310 */ /* 0x000e220000301000 */
[----:B------:R-:W-:Y:S01]  /*4710*/  BSSY.RECONVERGENT B0, `(.L_x_34) ;  /* 0x0000040000007945 */ /* 0x000fe20003800200 */
[C---:B0-----:R-:W-:Y:S01]  /*4720*/  FMUL R0, R5.reuse, 0.63661974668502807617 ;  /* 0x3f22f98305007820 */ /* 0x041fe20000400000 */
[----:B------:R-:W-:-:S05]  /*4730*/  FSETP.GE.AND P0, PT, |R5|, 105615, PT ;  /* 0x47ce47800500780b */ /* 0x000fca0003f06200 */
[----:B------:R-:W0:Y:S02]  /*4740*/  F2I.NTZ R0, R0 ;  /* 0x0000000000007305 */ /* 0x000e240000203100 */
[----:B0-----:R-:W-:-:S05]  /*4750*/  I2FP.F32.S32 R8, R0 ;  /* 0x0000000000087245 */ /* 0x001fca0000201400 */
[----:B------:R-:W-:-:S04]  /*4760*/  FFMA R7, R8, -1.5707962512969970703, R5 ;  /* 0xbfc90fda08077823 */ /* 0x000fc80000000005 */
        /* <DEDUP_REMOVED lines=14> */
.L_x_36:
        /* <DEDUP_REMOVED lines=37> */
[----:B------:R-:W0:Y:S01]  /*4aa0*/  I2F.F64.S64 R8, R8 ;  /* 0x0000000800087312 */ /* 0x000e220000301c00 */
[----:B------:R-:W-:-:S05]  /*4ab0*/  LEA.HI R0, R2, R3, RZ, 0x1 ;  /* 0x0000000302007211 */ /* 0x000fca00078f08ff */
[----:B------:R-:W-:-:S04]  /*4ac0*/  IMAD.MOV R2, RZ, RZ, -R0 ;  /* 0x000000ffff027224 */ /* 0x000fc800078e0a00 */
[----:B------:R-:W-:Y:S01]  /*4ad0*/  @!P0 IMAD.MOV.U32 R0, RZ, RZ, R2 ;  /* 0x000000ffff008224 */ /* 0x000fe200078e0002 */
[----:B0-----:R-:W-:-:S10]  /*4ae0*/  DMUL R6, R8, UR4 ;  /* 0x0000000408067c28 */ /* 0x001fd40008000000 */
[----:B------:R-:W0:Y:S02]  /*4af0*/  F2F.F32.F64 R6, R6 ;  /* 0x0000000600067310 */ /* 0x000e240000301000 */
[----:B0-----:R-:W-:-:S07]  /*4b00*/  FSEL R8, -R6, R6, !P1 ;  /* 0x0000000606087208 */ /* 0x001fce0004800100 */
.L_x_35:
[----:B------:R-:W-:Y:S05]  /*4b10*/  BSYNC.RECONVERGENT B0 ;  /* 0x0000000000007941 */ /* 0x000fea0003800200 */
.L_x_34:
[----:B------:R-:W0:Y:S01]  /*4b20*/  LDCU UR4, c[0x0][0x3a4] ;  /* 0x00007480ff0477ac */ /* 0x000e220008000800 */
[----:B------:R-:W-:Y:S01]  /*4b30*/  IMAD.MOV.U32 R2, RZ, RZ, 0x1 ;  /* 0x00000001ff027424 */ /* 0x000fe200078e00ff */
[----:B------:R-:W-:Y:S01]  /*4b40*/  LOP3.LUT R12, R0, 0x1, RZ, 0xc0, !PT ;  /* 0x00000001000c7812 */ /* 0x000fe200078ec0ff */
[----:B------:R-:W-:Y:S01]  /*4b50*/  IMAD.MOV.U32 R14, RZ, RZ, 0x37cbac00 ;  /* 0x37cbac00ff0e7424 */ /* 0x000fe200078e00ff */
[----:B------:R-:W-:Y:S01]  /*4b60*/  UMOV UR5, 0x401921fb ;  /* 0x401921fb00057882 */ /* 0x000fe20000000000 */
[----:B------:R-:W-:Y:S01]  /*4b70*/  FMUL R9, R8, R8 ;  /* 0x0000000808097220 */ /* 0x000fe20000400000 */
[----:B------:R-:W-:Y:S01]  /*4b80*/  ISETP.NE.U32.AND P0, PT, R12, 0x1, PT ;  /* 0x000000010c00780c */ /* 0x000fe20003f05070 */
[----:B------:R-:W-:Y:S01]  /*4b90*/  IMAD.MOV.U32 R16, RZ, RZ, 0x3c0885e4 ;  /* 0x3c0885e4ff107424 */ /* 0x000fe200078e00ff */
[----:B------:R-:W-:Y:S01]  /*4ba0*/  BSSY.RECONVERGENT B0, `(.L_x_37) ;  /* 0x0000024000007945 */ /* 0x000fe20003800200 */
[----:B------:R-:W-:Y:S01]  /*4bb0*/  FFMA R14, R9, R14, -0.0013887860113754868507 ;  /* 0xbab607ed090e7423 */ /* 0x000fe2000000000e */
[----:B------:R-:W-:-:S02]  /*4bc0*/  IMAD.MOV.U32 R15, RZ, RZ, 0x3e2aaaa8 ;  /* 0x3e2aaaa8ff0f7424 */ /* 0x000fc400078e00ff */
[----:B------:R-:W-:Y:S02]  /*4bd0*/  FSEL R16, R16, 0.041666727513074874878, !P0 ;  /* 0x3d2aaabb10107808 */ /* 0x000fe40004000000 */
[----:B------:R-:W-:Y:S01]  /*4be0*/  FSEL R14, R14, -0.00019574658654164522886, P0 ;  /* 0xb94d41530e0e7808 */ /* 0x000fe20000000000 */
[----:B0-----:R-:W0:Y:S01]  /*4bf0*/  F2F.F64.F32 R4, UR4 ;  /* 0x0000000400047d10 */ /* 0x001e220008201800 */
[----:B------:R-:W-:-:S03]  /*4c00*/  UMOV UR4, 0x54442d18 ;  /* 0x54442d1800047882 */ /* 0x000fc60000000000 */
[----:B------:R-:W-:-:S04]  /*4c10*/  FFMA R14, R9, R14, R16 ;  /* 0x0000000e090e7223 */ /* 0x000fc80000000010 */
        /* <DEDUP_REMOVED lines=11> */
[----:B------:R-:W-:Y:S01]  /*4cd0*/  DFMA R2, R10, R12, R2 ;  /* 0x0000000c0a02722b */ /* 0x000fe20000000002 */
[----:B------:R-:W-:Y:S01]  /*4ce0*/  VIADD R10, R0, 0x1 ;  /* 0x00000001000a7836 */ /* 0x000fe20000000000 */
[----:B------:R-:W-:Y:S02]  /*4cf0*/  FSEL R0, R8, 1, !P0 ;  /* 0x3f80000008007808 */ /* 0x000fe40004000000 */
[----:B------:R-:W-:Y:S02]  /*4d00*/  FSEL R12, -R15, -0.4999999701976776123, !P0 ;  /* 0xbeffffff0f0c7808 */ /* 0x000fe40004000100 */
[----:B------:R-:W-:-:S04]  /*4d10*/  LOP3.LUT P0, RZ, R10, 0x2, RZ, 0xc0, !PT ;  /* 0x000000020aff7812 */ /* 0x000fc8000780c0ff */
[----:B------:R-:W-:Y:S01]  /*4d20*/  FFMA R8, RZ, R5, R3 ;  /* 0x00000005ff087223 */ /* 0x000fe20000000003 */
[C---:B------:R-:W-:Y:S01]  /*4d30*/  FFMA R12, R9.reuse, R14, R12 ;  /* 0x0000000e090c7223 */ /* 0x040fe2000000000c */
[----:B------:R-:W-:-:S03]  /*4d40*/  FFMA R9, R9, R0, RZ ;  /* 0x0000000009097223 */ /* 0x000fc600000000ff */
[----:B------:R-:W-:Y:S01]  /*4d50*/  FSETP.GT.AND P1, PT, |R8|, 1.469367938527859385e-39, PT ;  /* 0x001000000800780b */ /* 0x000fe20003f24200 */
[----:B------:R-:W-:-:S04]  /*4d60*/  FFMA R9, R9, R12, R0 ;  /* 0x0000000c09097223 */ /* 0x000fc80000000000 */
[----:B------:R-:W-:-:S04]  /*4d70*/  @P0 FADD R9, RZ, -R9 ;  /* 0x80000009ff090221 */ /* 0x000fc80000000000 */
[----:B------:R-:W-:-:S04]  /*4d80*/  FFMA R22, R9, 0.0099999997764825820923, R22 ;  /* 0x3c23d70a09167823 */ /* 0x000fc80000000016 */
[----:B------:R-:W-:Y:S05]  /*4d90*/  @P1 BRA P2, `(.L_x_38) ;  /* 0x0000000000101947 */ /* 0x000fea0001000000 */
[----:B------:R-:W-:-:S07]  /*4da0*/  MOV R16, 0x4dc0 ;  /* 0x00004dc000107802 */ /* 0x000fce0000000f00 */
[----:B------:R-:W-:Y:S05]  /*4db0*/  CALL.REL.NOINC `($__internal_0_$__cuda_sm20_div_rn_f64_full) ;  /* 0x0000000400807944 */ /* 0x000fea0003c00000 */
[----:B------:R-:W-:Y:S02]  /*4dc0*/  IMAD.MOV.U32 R2, RZ, RZ, R10 ;  /* 0x000000ffff027224 */ /* 0x000fe400078e000a */
[----:B------:R-:W-:-:S07]  /*4dd0*/  IMAD.MOV.U32 R3, RZ, RZ, R11 ;  /* 0x000000ffff037224 */ /* 0x000fce00078e000b */
.L_x_38:
[----:B------:R-:W-:Y:S05]  /*4de0*/  BSYNC.RECONVERGENT B0 ;  /* 0x0000000000007941 */ /* 0x000fea0003800200 */
.L_x_37:
        /* <DEDUP_REMOVED lines=21> */
.L_x_41:
        /* <DEDUP_REMOVED lines=44> */
.L_x_40:
[----:B------:R-:W-:Y:S05]  /*5200*/  BSYNC.RECONVERGENT B0 ;  /* 0x0000000000007941 */ /* 0x000fea0003800200 */
.L_x_39:
[----:B------:R-:W-:Y:S02]  /*5210*/  IMAD.MOV.U32 R2, RZ, RZ, 0x37cbac00 ;  /* 0x37cbac00ff027424 */ /* 0x000fe400078e00ff */
[----:B------:R-:W-:Y:S01]  /*5220*/  FMUL R3, R4, R4 ;  /* 0x0000000404037220 */ /* 0x000fe20000400000 */
[C---:B------:R-:W-:Y:S01]  /*5230*/  LOP3.LUT R5, R0.reuse, 0x1, RZ, 0xc0, !PT ;  /* 0x0000000100057812 */ /* 0x040fe200078ec0ff */
[----:B------:R-:W-:Y:S01]  /*5240*/  IMAD.MOV.U32 R6, RZ, RZ, 0x3c0885e4 ;  /* 0x3c0885e4ff067424 */ /* 0x000fe200078e00ff */
[----:B------:R-:W0:Y:S01]  /*5250*/  LDCU.128 UR8, c[0x0][0x390] ;  /* 0x00007200ff0877ac */ /* 0x000e220008000c00 */
        /* <DEDUP_REMOVED lines=8> */
[----:B------:R-:W-:Y:S01]  /*52e0*/  FFMA R2, R3, R2, R6 ;  /* 0x0000000203027223 */ /* 0x000fe20000000006 */
[----:B------:R-:W-:-:S03]  /*52f0*/  FSEL R0, R4, 1, !P0 ;  /* 0x3f80000004007808 */ /* 0x000fc60004000000 */
[C---:B------:R-:W-:Y:S01]  /*5300*/  FFMA R2, R3.reuse, R2, R5 ;  /* 0x0000000203027223 */ /* 0x040fe20000000005 */
[----:B0-----:R-:W-:Y:S01]  /*5310*/  IADD3 R4, P2, PT, R18, UR10, RZ ;  /* 0x0000000a12047c10 */ /* 0x001fe2000ff5e0ff */
[----:B------:R-:W-:-:S03]  /*5320*/  FFMA R3, R3, R0, RZ ;  /* 0x0000000003037223 */ /* 0x000fc600000000ff */
[----:B------:R-:W-:Y:S01]  /*5330*/  IADD3.X R5, PT, PT, R17, UR11, RZ, P2, !PT ;  /* 0x0000000b11057c10 */ /* 0x000fe200097fe4ff */
[----:B------:R-:W-:Y:S01]  /*5340*/  FFMA R0, R3, R2, R0 ;  /* 0x0000000203007223 */ /* 0x000fe20000000000 */
[----:B------:R-:W-:-:S03]  /*5350*/  IADD3 R2, P0, PT, R18, UR8, RZ ;  /* 0x0000000812027c10 */ /* 0x000fc6000ff1e0ff */
[----:B------:R-:W-:Y:S01]  /*5360*/  @P1 FADD R0, RZ, -R0 ;  /* 0x80000000ff001221 */ /* 0x000fe20000000000 */
[----:B------:R-:W-:-:S03]  /*5370*/  IADD3.X R3, PT, PT, R17, UR9, RZ, P0, !PT ;  /* 0x0000000911037c10 */ /* 0x000fc600087fe4ff */
[----:B------:R-:W-:Y:S02]  /*5380*/  FFMA R19, R0, 0.0099999997764825820923, R19 ;  /* 0x3c23d70a00137823 */ /* 0x000fe40000000013 */
[----:B------:R-:W-:Y:S04]  /*5390*/  STG.E desc[UR6][R2.64], R22 ;  /* 0x0000001602007986 */ /* 0x000fe8000c101906 */
[----:B------:R-:W-:Y:S01]  /*53a0*/  STG.E desc[UR6][R4.64], R19 ;  /* 0x0000001304007986 */ /* 0x000fe2000c101906 */
[----:B------:R-:W-:Y:S05]  /*53b0*/  EXIT ;  /* 0x000000000000794d */ /* 0x000fea0003800000 */
        .weak           $__internal_0_$__cuda_sm20_div_rn_f64_full
        .type           $__internal_0_$__cuda_sm20_div_rn_f64_full,@function
        .size           $__internal_0_$__cuda_sm20_div_rn_f64_full,($__internal_1_$__cuda_sm20_sqrt_rn_f32_slowpath - $__internal_0_$__cuda_sm20_div_rn_f64_full)
$__internal_0_$__cuda_sm20_div_rn_f64_full:
[C---:B------:R-:W-:Y:S01]  /*53c0*/  FSETP.GEU.AND P0, PT, |R5|.reuse, 1.469367938527859385e-39, PT ;  /* 0x001000000500780b */ /* 0x040fe20003f0e200 */
[----:B------:R-:W-:Y:S01]  /*53d0*/  IMAD.MOV.U32 R8, RZ, RZ, 0x1 ;  /* 0x00000001ff087424 */ /* 0x000fe200078e00ff */
[----:B------:R-:W-:Y:S01]  /*53e0*/  LOP3.LUT R2, R5, 0x800fffff, RZ, 0xc0, !PT ;  /* 0x800fffff05027812 */ /* 0x000fe200078ec0ff */
[----:B------:R-:W-:Y:S01]  /*53f0*/  IMAD.MOV.U32 R0, RZ, RZ, 0x1ca00000 ;  /* 0x1ca00000ff007424 */ /* 0x000fe200078e00ff */
[C---:B------:R-:W-:Y:S01]  /*5400*/  FSETP.GEU.AND P2, PT, |R7|.reuse, 1.469367938527859385e-39, PT ;  /* 0x001000000700780b */ /* 0x040fe20003f4e200 */
[----:B------:R-:W-:Y:S01]  /*5410*/  BSSY.RECONVERGENT B1, `(.L_x_42) ;  /* 0x0000052000017945 */ /* 0x000fe20003800200 */
[----:B------:R-:W-:Y:S01]  /*5420*/  LOP3.LUT R3, R2, 0x3ff00000, RZ, 0xfc, !PT ;  /* 0x3ff0000002037812 */ /* 0x000fe200078efcff */
[----:B------:R-:W-:Y:S01]  /*5430*/  IMAD.MOV.U32 R2, RZ, RZ, R4 ;  /* 0x000000ffff027224 */ /* 0x000fe200078e0004 */
[----:B------:R-:W-:Y:S02]  /*5440*/  LOP3.LUT R20, R7, 0x7ff00000, RZ, 0xc0, !PT ;  /* 0x7ff0000007147812 */ /* 0x000fe400078ec0ff */
[----:B------:R-:W-:-:S03]  /*5450*/  LOP3.LUT R23, R5, 0x7ff00000, RZ, 0xc0, !PT ;  /* 0x7ff0000005177812 */ /* 0x000fc600078ec0ff */
[----:B------:R-:W-:Y:S01]  /*5460*/  @!P0 DMUL R2, R4, 8.98846567431157953865e+307 ;  /* 0x7fe0000004028828 */ /* 0x000fe20000000000 */
[C---:B------:R-:W-:Y:S01]  /*5470*/  ISETP.GE.U32.AND P1, PT, R20.reuse, R23, PT ;  /* 0x000000171400720c */ /* 0x040fe20003f26070 */
[----:B------:R-:W-:Y:S02]  /*5480*/  IMAD.MOV.U32 R24, RZ, RZ, R20 ;  /* 0x000000ffff187224 */ /* 0x000fe400078e0014 */
[----:B------:R-:W-:Y:S02]  /*5490*/  @!P2 LOP3.LUT R13, R5, 0x7ff00000, RZ, 0xc0, !PT ;  /* 0x7ff00000050da812 */ /* 0x000fe400078ec0ff */
[----:B------:R-:W0:Y:S02]  /*54a0*/  MUFU.RCP64H R9, R3 ;  /* 0x0000000300097308 */ /* 0x000e240000001800 */
[----:B------:R-:W-:Y:S02]  /*54b0*/  @!P2 ISETP.GE.U32.AND P3, PT, R20, R13, PT ;  /* 0x0000000d1400a20c */ /* 0x000fe40003f66070 */
[----:B------:R-:W-:-:S02]  /*54c0*/  @!P0 LOP3.LUT R23, R3, 0x7ff00000, RZ, 0xc0, !PT ;  /* 0x7ff0000003178812 */ /* 0x000fc400078ec0ff */
[----:B------:R-:W-:-:S04]  /*54d0*/  @!P2 SEL R13, R0, 0x63400000, !P3 ;  /* 0x63400000000da807 */ /* 0x000fc80005800000 */
[----:B------:R-:W-:-:S04]  /*54e0*/  @!P2 LOP3.LUT R14, R13, 0x80000000, R7, 0xf8, !PT ;  /* 0x800000000d0ea812 */ /* 0x000fc800078ef807 */
[----:B------:R-:W-:Y:S01]  /*54f0*/  @!P2 LOP3.LUT R15, R14, 0x100000, RZ, 0xfc, !PT ;  /* 0x001000000e0fa812 */ /* 0x000fe200078efcff */
[----:B------:R-:W-:Y:S01]  /*5500*/  @!P2 IMAD.MOV.U32 R14, RZ, RZ, RZ ;  /* 0x000000ffff0ea224 */ /* 0x000fe200078e00ff */
[----:B0-----:R-:W-:-:S08]  /*5510*/  DFMA R10, R8, -R2, 1 ;  /* 0x3ff00000080a742b */ /* 0x001fd00000000802 */
[----:B------:R-:W-:-:S08]  /*5520*/  DFMA R10, R10, R10, R10 ;  /* 0x0000000a0a0a722b */ /* 0x000fd0000000000a */
[----:B------:R-:W-:Y:S01]  /*5530*/  DFMA R10, R8, R10, R8 ;  /* 0x0000000a080a722b */ /* 0x000fe20000000008 */
[----:B------:R-:W-:Y:S01]  /*5540*/  SEL R9, R0, 0x63400000, !P1 ;  /* 0x6340000000097807 */ /* 0x000fe20004800000 */
[----:B------:R-:W-:-:S03]  /*5550*/  IMAD.MOV.U32 R8, RZ, RZ, R6 ;  /* 0x000000ffff087224 */ /* 0x000fc600078e0006 */
[----:B------:R-:W-:-:S03]  /*5560*/  LOP3.LUT R9, R9, 0x800fffff, R7, 0xf8, !PT ;  /* 0x800fffff09097812 */ /* 0x000fc600078ef807 */
[----:B------:R-:W-:-:S03]  /*5570*/  DFMA R12, R10, -R2, 1 ;  /* 0x3ff000000a0c742b */ /* 0x000fc60000000802 */
[----:B------:R-:W-:-:S05]  /*5580*/  @!P2 DFMA R8, R8, 2, -R14 ;  /* 0x400000000808a82b */ /* 0x000fca000000080e */
[----:B------:R-:W-:-:S05]  /*5590*/  DFMA R12, R10, R12, R10 ;  /* 0x0000000c0a0c722b */ /* 0x000fca000000000a */
[----:B------:R-:W-:-:S03]  /*55a0*/  @!P2 LOP3.LUT R24, R9, 0x7ff00000, RZ, 0xc0, !PT ;  /* 0x7ff000000918a812 */ /* 0x000fc600078ec0ff */
[----:B------:R-:W-:Y:S02]  /*55b0*/  DMUL R10, R12, R8 ;  /* 0x000000080c0a7228 */ /* 0x000fe40000000000 */
[----:B------:R-:W-:-:S05]  /*55c0*/  VIADD R25, R24, 0xffffffff ;  /* 0xffffffff18197836 */ /* 0x000fca0000000000 */
[----:B------:R-:W-:Y:S01]  /*55d0*/  ISETP.GT.U32.AND P0, PT, R25, 0x7feffffe, PT ;  /* 0x7feffffe1900780c */ /* 0x000fe20003f04070 */
[----:B------:R-:W-:Y:S01]  /*55e0*/  VIADD R25, R23, 0xffffffff ;  /* 0xffffffff17197836 */ /* 0x000fe20000000000 */
[----:B------:R-:W-:-:S04]  /*55f0*/  DFMA R14, R10, -R2, R8 ;  /* 0x800000020a0e722b */ /* 0x000fc80000000008 */
[----:B------:R-:W-:-:S04]  /*5600*/  ISETP.GT.U32.OR P0, PT, R25, 0x7feffffe, P0 ;  /* 0x7feffffe1900780c */ /* 0x000fc80000704470 */
[----:B------:R-:W-:-:S09]  /*5610*/  DFMA R14, R12, R14, R10 ;  /* 0x0000000e0c0e722b */ /* 0x000fd2000000000a */
[----:B------:R-:W-:Y:S05]  /*5620*/  @P0 BRA `(.L_x_43) ;  /* 0x00000000006c0947 */ /* 0x000fea0003800000 */
[----:B------:R-:W-:-:S04]  /*5630*/  LOP3.LUT R7, R5, 0x7ff00000, RZ, 0xc0, !PT ;  /* 0x7ff0000005077812 */ /* 0x000fc800078ec0ff */
[CC--:B------:R-:W-:Y:S02]  /*5640*/  VIADDMNMX R6, R20.reuse, -R7.reuse, 0xb9600000, !PT ;  /* 0xb960000014067446 */ /* 0x0c0fe40007800907 */
[----:B------:R-:W-:Y:S02]  /*5650*/  ISETP.GE.U32.AND P0, PT, R20, R7, PT ;  /* 0x000000071400720c */ /* 0x000fe40003f06070 */
[----:B------:R-:W-:Y:S02]  /*5660*/  VIMNMX R6, PT, PT, R6, 0x46a00000, PT ;  /* 0x46a0000006067848 */ /* 0x000fe40003fe0100 */
[----:B------:R-:W-:-:S05]  /*5670*/  SEL R7, R0, 0x63400000, !P0 ;  /* 0x6340000000077807 */ /* 0x000fca0004000000 */
[----:B------:R-:W-:Y:S02]  /*5680*/  IMAD.IADD R0, R6, 0x1, -R7 ;  /* 0x0000000106007824 */ /* 0x000fe400078e0a07 */
[----:B------:R-:W-:Y:S02]  /*5690*/  IMAD.MOV.U32 R6, RZ, RZ, RZ ;  /* 0x000000ffff067224 */ /* 0x000fe400078e00ff */
[----:B------:R-:W-:-:S06]  /*56a0*/  VIADD R7, R0, 0x7fe00000 ;  /* 0x7fe0000000077836 */ /* 0x000fcc0000000000 */
[----:B------:R-:W-:-:S10]  /*56b0*/  DMUL R10, R14, R6 ;  /* 0x000000060e0a7228 */ /* 0x000fd40000000000 */
[----:B------:R-:W-:-:S13]  /*56c0*/  FSETP.GTU.AND P0, PT, |R11|, 1.469367938527859385e-39, PT ;  /* 0x001000000b00780b */ /* 0x000fda0003f0c200 */
[----:B------:R-:W-:Y:S05]  /*56d0*/  @P0 BRA `(.L_x_44) ;  /* 0x0000000000940947 */ /* 0x000fea0003800000 */
[----:B------:R-:W-:Y:S01]  /*56e0*/  DFMA R2, R14, -R2, R8 ;  /* 0x800000020e02722b */ /* 0x000fe20000000008 */
[----:B------:R-:W-:-:S09]  /*56f0*/  IMAD.MOV.U32 R6, RZ, RZ, RZ ;  /* 0x000000ffff067224 */ /* 0x000fd200078e00ff */
[C---:B------:R-:W-:Y:S02]  /*5700*/  FSETP.NEU.AND P0, PT, R3.reuse, RZ, PT ;  /* 0x000000ff0300720b */ /* 0x040fe40003f0d000 */
[----:B------:R-:W-:-:S04]  /*5710*/  LOP3.LUT R5, R3, 0x80000000, R5, 0x48, !PT ;  /* 0x8000000003057812 */ /* 0x000fc800078e4805 */
[----:B------:R-:W-:-:S07]  /*5720*/  LOP3.LUT R7, R5, R7, RZ, 0xfc, !PT ;  /* 0x0000000705077212 */ /* 0x000fce00078efcff */
[----:B------:R-:W-:Y:S05]  /*5730*/  @!P0 BRA `(.L_x_44) ;  /* 0x00000000007c8947 */ /* 0x000fea0003800000 */
[----:B------:R-:W-:Y:S01]  /*5740*/  IMAD.MOV R3, RZ, RZ, -R0 ;  /* 0x000000ffff037224 */ /* 0x000fe200078e0a00 */
[----:B------:R-:W-:Y:S01]  /*5750*/  DMUL.RP R6, R14, R6 ;  /* 0x000000060e067228 */ /* 0x000fe20000008000 */
[----:B------:R-:W-:-:S06]  /*5760*/  IMAD.MOV.U32 R2, RZ, RZ, RZ ;  /* 0x000000ffff027224 */ /* 0x000fcc00078e00ff */
[----:B------:R-:W-:-:S03]  /*5770*/  DFMA R2, R10, -R2, R14 ;  /* 0x800000020a02722b */ /* 0x000fc6000000000e */
[----:B------:R-:W-:-:S03]  /*5780*/  LOP3.LUT R5, R7, R5, RZ, 0x3c, !PT ;  /* 0x0000000507057212 */ /* 0x000fc600078e3cff */
[----:B------:R-:W-:-:S04]  /*5790*/  IADD3 R2, PT, PT, -R0, -0x43300000, RZ ;  /* 0xbcd0000000027810 */ /* 0x000fc80007ffe1ff */
[----:B------:R-:W-:-:S04]  /*57a0*/  FSETP.NEU.AND P0, PT, |R3|, R2, PT ;  /* 0x000000020300720b */ /* 0x000fc80003f0d200 */
[----:B------:R-:W-:Y:S02]  /*57b0*/  FSEL R10, R6, R10, !P0 ;  /* 0x0000000a060a7208 */ /* 0x000fe40004000000 */
[----:B------:R-:W-:Y:S01]  /*57c0*/  FSEL R11, R5, R11, !P0 ;  /* 0x0000000b050b7208 */ /* 0x000fe20004000000 */
[----:B------:R-:W-:Y:S06]  /*57d0*/  BRA `(.L_x_44) ;  /* 0x0000000000547947 */ /* 0x000fec0003800000 */
.L_x_43:
[----:B------:R-:W-:-:S14]  /*57e0*/  DSETP.NAN.AND P0, PT, R6, R6, PT ;  /* 0x000000060600722a */ /* 0x000fdc0003f08000 */
[----:B------:R-:W-:Y:S05]  /*57f0*/  @P0 BRA `(.L_x_45) ;  /* 0x0000000000440947 */ /* 0x000fea0003800000 */
[----:B------:R-:W-:-:S14]  /*5800*/  DSETP.NAN.AND P0, PT, R4, R4, PT ;  /* 0x000000040400722a */ /* 0x000fdc0003f08000 */
[----:B------:R-:W-:Y:S05]  /*5810*/  @P0 BRA `(.L_x_46) ;  /* 0x0000000000300947 */ /* 0x000fea0003800000 */
[----:B------:R-:W-:Y:S01]  /*5820*/  ISETP.NE.AND P0, PT, R24, R23, PT ;  /* 0x000000171800720c */ /* 0x000fe20003f05270 */
[----:B------:R-:W-:Y:S02]  /*5830*/  IMAD.MOV.U32 R10, RZ, RZ, 0x0 ;  /* 0x00000000ff0a7424 */ /* 0x000fe400078e00ff */
[----:B------:R-:W-:-:S10]  /*5840*/  IMAD.MOV.U32 R11, RZ, RZ, -0x80000 ;  /* 0xfff80000ff0b7424 */ /* 0x000fd400078e00ff */
[----:B------:R-:W-:Y:S05]  /*5850*/  @!P0 BRA `(.L_x_44) ;  /* 0x0000000000348947 */ /* 0x000fea0003800000 */
[----:B------:R-:W-:Y:S02]  /*5860*/  ISETP.NE.AND P0, PT, R24, 0x7ff00000, PT ;  /* 0x7ff000001800780c */ /* 0x000fe40003f05270 */
[----:B------:R-:W-:Y:S02]  /*5870*/  LOP3.LUT R11, R7, 0x80000000, R5, 0x48, !PT ;  /* 0x80000000070b7812 */ /* 0x000fe400078e4805 */
[----:B------:R-:W-:-:S13]  /*5880*/  ISETP.EQ.OR P0, PT, R23, RZ, !P0 ;  /* 0x000000ff1700720c */ /* 0x000fda0004702670 */
[----:B------:R-:W-:Y:S01]  /*5890*/  @P0 LOP3.LUT R0, R11, 0x7ff00000, RZ, 0xfc, !PT ;  /* 0x7ff000000b000812 */ /* 0x000fe200078efcff */
[----:B------:R-:W-:Y:S02]  /*58a0*/  @!P0 IMAD.MOV.U32 R10, RZ, RZ, RZ ;  /* 0x000000ffff0a8224 */ /* 0x000fe400078e00ff */
[----:B------:R-:W-:Y:S02]  /*58b0*/  @P0 IMAD.MOV.U32 R10, RZ, RZ, RZ ;  /* 0x000000ffff0a0224 */ /* 0x000fe400078e00ff */
[----:B------:R-:W-:Y:S01]  /*58c0*/  @P0 IMAD.MOV.U32 R11, RZ, RZ, R0 ;  /* 0x000000ffff0b0224 */ /* 0x000fe200078e0000 */
[----:B------:R-:W-:Y:S06]  /*58d0*/  BRA `(.L_x_44) ;  /* 0x0000000000147947 */ /* 0x000fec0003800000 */
.L_x_46:
[----:B------:R-:W-:Y:S01]  /*58e0*/  LOP3.LUT R11, R5, 0x80000, RZ, 0xfc, !PT ;  /* 0x00080000050b7812 */ /* 0x000fe200078efcff */
[----:B------:R-:W-:Y:S01]  /*58f0*/  IMAD.MOV.U32 R10, RZ, RZ, R4 ;  /* 0x000000ffff0a7224 */ /* 0x000fe200078e0004 */
[----:B------:R-:W-:Y:S06]  /*5900*/  BRA `(.L_x_44) ;  /* 0x0000000000087947 */ /* 0x000fec0003800000 */
.L_x_45:
[----:B------:R-:W-:Y:S01]  /*5910*/  LOP3.LUT R11, R7, 0x80000, RZ, 0xfc, !PT ;  /* 0x00080000070b7812 */ /* 0x000fe200078efcff */
[----:B------:R-:W-:-:S07]  /*5920*/  IMAD.MOV.U32 R10, RZ, RZ, R6 ;  /* 0x000000ffff0a7224 */ /* 0x000fce00078e0006 */
.L_x_44:
[----:B------:R-:W-:Y:S05]  /*5930*/  BSYNC.RECONVERGENT B1 ;  /* 0x0000000000017941 */ /* 0x000fea0003800200 */
.L_x_42:
[----:B------:R-:W-:Y:S02]  /*5940*/  IMAD.MOV.U32 R2, RZ, RZ, R16 ;  /* 0x000000ffff027224 */ /* 0x000fe400078e0010 */
[----:B------:R-:W-:-:S04]  /*5950*/  IMAD.MOV.U32 R3, RZ, RZ, 0x0 ;  /* 0x00000000ff037424 */ /* 0x000fc800078e00ff */
[----:B------:R-:W-:Y:S05]  /*5960*/  RET.REL.NODEC R2 `(_Z20initialize_particlesPfS_S_S_ffiff) ;  /* 0xffffffa402a47950 */ /* 0x000fea0003c3ffff */
        .weak           $__internal_1_$__cuda_sm20_sqrt_rn_f32_slowpath
        .type           $__internal_1_$__cuda_sm20_sqrt_rn_f32_slowpath,@function
        .size           $__internal_1_$__cuda_sm20_sqrt_rn_f32_slowpath,($__internal_2_$__cuda_sm3x_div_rn_noftz_f32_slowpath - $__internal_1_$__cuda_sm20_sqrt_rn_f32_slowpath)
$__internal_1_$__cuda_sm20_sqrt_rn_f32_slowpath:
[----:B------:R-:W-:-:S13]  /*5970*/  LOP3.LUT P0, RZ, R0, 0x7fffffff, RZ, 0xc0, !PT ;  /* 0x7fffffff00ff7812 */ /* 0x000fda000780c0ff */
[----:B------:R-:W-:Y:S01]  /*5980*/  @!P0 IMAD.MOV.U32 R2, RZ, RZ, R0 ;  /* 0x000000ffff028224 */ /* 0x000fe200078e0000 */
[----:B------:R-:W-:Y:S06]  /*5990*/  @!P0 BRA `(.L_x_47) ;  /* 0x0000000000408947 */ /* 0x000fec0003800000 */
[----:B------:R-:W-:-:S13]  /*59a0*/  FSETP.GEU.FTZ.AND P0, PT, R0, RZ, PT ;  /* 0x000000ff0000720b */ /* 0x000fda0003f1e000 */
[----:B------:R-:W-:Y:S01]  /*59b0*/  @!P0 IMAD.MOV.U32 R2, RZ, RZ, 0x7fffffff ;  /* 0x7fffffffff028424 */ /* 0x000fe200078e00ff */
[----:B------:R-:W-:Y:S06]  /*59c0*/  @!P0 BRA `(.L_x_47) ;  /* 0x0000000000348947 */ /* 0x000fec0003800000 */
[----:B------:R-:W-:-:S13]  /*59d0*/  FSETP.GTU.FTZ.AND P0, PT, |R0|, +INF , PT ;  /* 0x7f8000000000780b */ /* 0x000fda0003f1c200 */
[----:B------:R-:W-:Y:S01]  /*59e0*/  @P0 FADD.FTZ R2, R0, 1 ;  /* 0x3f80000000020421 */ /* 0x000fe20000010000 */
[----:B------:R-:W-:Y:S06]  /*59f0*/  @P0 BRA `(.L_x_47) ;  /* 0x0000000000280947 */ /* 0x000fec0003800000 */
[----:B------:R-:W-:-:S13]  /*5a00*/  FSETP.NEU.FTZ.AND P0, PT, |R0|, +INF , PT ;  /* 0x7f8000000000780b */ /* 0x000fda0003f1d200 */
[----:B------:R-:W-:-:S04]  /*5a10*/  @P0 FFMA R3, R0, 1.84467440737095516160e+19, RZ ;  /* 0x5f80000000030823 */ /* 0x000fc800000000ff */
[----:B------:R-:W0:Y:S02]  /*5a20*/  @P0 MUFU.RSQ R2, R3 ;  /* 0x0000000300020308 */ /* 0x000e240000001400 */
[----:B0-----:R-:W-:Y:S01]  /*5a30*/  @P0 FMUL.FTZ R4, R3, R2 ;  /* 0x0000000203040220 */ /* 0x001fe20000410000 */
[----:B------:R-:W-:Y:S01]  /*5a40*/  @P0 FMUL.FTZ R6, R2, 0.5 ;  /* 0x3f00000002060820 */ /* 0x000fe20000410000 */
[----:B------:R-:W-:Y:S02]  /*5a50*/  @!P0 IMAD.MOV.U32 R2, RZ, RZ, R0 ;  /* 0x000000ffff028224 */ /* 0x000fe400078e0000 */
[----:B------:R-:W-:-:S04]  /*5a60*/  @P0 FADD.FTZ R5, -R4, -RZ ;  /* 0x800000ff04050221 */ /* 0x000fc80000010100 */
[----:B------:R-:W-:-:S04]  /*5a70*/  @P0 FFMA R5, R4, R5, R3 ;  /* 0x0000000504050223 */ /* 0x000fc80000000003 */
[----:B------:R-:W-:-:S04]  /*5a80*/  @P0 FFMA R5, R5, R6, R4 ;  /* 0x0000000605050223 */ /* 0x000fc80000000004 */
[----:B------:R-:W-:-:S07]  /*5a90*/  @P0 FMUL.FTZ R2, R5, 2.3283064365386962891e-10 ;  /* 0x2f80000005020820 */ /* 0x000fce0000410000 */
.L_x_47:
[----:B------:R-:W-:Y:S02]  /*5aa0*/  IMAD.MOV.U32 R0, RZ, RZ, R2 ;  /* 0x000000ffff007224 */ /* 0x000fe400078e0002 */
[----:B------:R-:W-:Y:S02]  /*5ab0*/  IMAD.MOV.U32 R2, RZ, RZ, R8 ;  /* 0x000000ffff027224 */ /* 0x000fe400078e0008 */
[----:B------:R-:W-:-:S04]  /*5ac0*/  IMAD.MOV.U32 R3, RZ, RZ, 0x0 ;  /* 0x00000000ff037424 */ /* 0x000fc800078e00ff */
[----:B------:R-:W-:Y:S05]  /*5ad0*/  RET.REL.NODEC R2 `(_Z20initialize_particlesPfS_S_S_ffiff) ;  /* 0xffffffa402487950 */ /* 0x000fea0003c3ffff */
        .weak           $__internal_2_$__cuda_sm3x_div_rn_noftz_f32_slowpath
        .type           $__internal_2_$__cuda_sm3x_div_rn_noftz_f32_slowpath,@function
        .size           $__internal_2_$__cuda_sm3x_div_rn_noftz_f32_slowpath,(.L_x_62 - $__internal_2_$__cuda_sm3x_div_rn_noftz_f32_slowpath)
$__internal_2_$__cuda_sm3x_div_rn_noftz_f32_slowpath:
[--C-:B------:R-:W-:Y:S01]  /*5ae0*/  SHF.R.U32.HI R9, RZ, 0x17, R17.reuse ;  /* 0x00000017ff097819 */ /* 0x100fe20000011611 */
[----:B------:R-:W-:Y:S01]  /*5af0*/  BSSY.RECONVERGENT B2, `(.L_x_48) ;  /* 0x0000065000027945 */ /* 0x000fe20003800200 */
[--C-:B------:R-:W-:Y:S01]  /*5b00*/  SHF.R.U32.HI R7, RZ, 0x17, R6.reuse ;  /* 0x00000017ff077819 */ /* 0x100fe20000011606 */
[----:B------:R-:W-:Y:S01]  /*5b10*/  IMAD.MOV.U32 R12, RZ, RZ, R6 ;  /* 0x000000ffff0c7224 */ /* 0x000fe200078e0006 */
[----:B------:R-:W-:Y:S01]  /*5b20*/  LOP3.LUT R9, R9, 0xff, RZ, 0xc0, !PT ;  /* 0x000000ff09097812 */ /* 0x000fe200078ec0ff */
[----:B------:R-:W-:Y:S01]  /*5b30*/  IMAD.MOV.U32 R19, RZ, RZ, R17 ;  /* 0x000000ffff137224 */ /* 0x000fe200078e0011 */
[----:B------:R-:W-:-:S03]  /*5b40*/  LOP3.LUT R22, R7, 0xff, RZ, 0xc0, !PT ;  /* 0x000000ff07167812 */ /* 0x000fc600078ec0ff */
[----:B------:R-:W-:Y:S02]  /*5b50*/  VIADD R20, R9, 0xffffffff ;  /* 0xffffffff09147836 */ /* 0x000fe40000000000 */
[----:B------:R-:W-:-:S03]  /*5b60*/  VIADD R21, R22, 0xffffffff ;  /* 0xffffffff16157836 */ /* 0x000fc60000000000 */
[----:B------:R-:W-:-:S04]  /*5b70*/  ISETP.GT.U32.AND P0, PT, R20, 0xfd, PT ;  /* 0x000000fd1400780c */ /* 0x000fc80003f04070 */
[----:B------:R-:W-:-:S13]  /*5b80*/  ISETP.GT.U32.OR P0, PT, R21, 0xfd, P0 ;  /* 0x000000fd1500780c */ /* 0x000fda0000704470 */
[----:B------:R-:W-:Y:S01]  /*5b90*/  @!P0 IMAD.MOV.U32 R10, RZ, RZ, RZ ;  /* 0x000000ffff0a8224 */ /* 0x000fe200078e00ff */
[----:B------:R-:W-:Y:S06]  /*5ba0*/  @!P0 BRA `(.L_x_49) ;  /* 0x0000000000608947 */ /* 0x000fec0003800000 */
[----:B------:R-:W-:Y:S01]  /*5bb0*/  FSETP.GTU.FTZ.AND P1, PT, |R17|, +INF , PT ;  /* 0x7f8000001100780b */ /* 0x000fe20003f3c200 */
[----:B------:R-:W-:Y:S01]  /*5bc0*/  IMAD.MOV.U32 R7, RZ, RZ, R17 ;  /* 0x000000ffff077224 */ /* 0x000fe200078e0011 */
[----:B------:R-:W-:-:S04]  /*5bd0*/  FSETP.GTU.FTZ.AND P0, PT, |R6|, +INF , PT ;  /* 0x7f8000000600780b */ /* 0x000fc80003f1c200 */
[----:B------:R-:W-:-:S13]  /*5be0*/  PLOP3.LUT P0, PT, P0, P1, PT, 0xf8, 0x8f ;  /* 0x00000000008f781c */ /* 0x000fda0000703f70 */
[----:B------:R-:W-:Y:S05]  /*5bf0*/  @P0 BRA `(.L_x_50) ;  /* 0x00000004004c0947 */ /* 0x000fea0003800000 */
[----:B------:R-:W-:-:S13]  /*5c00*/  LOP3.LUT P0, RZ, R19, 0x7fffffff, R12, 0xc8, !PT ;  /* 0x7fffffff13ff7812 */ /* 0x000fda000780c80c */
[----:B------:R-:W-:Y:S05]  /*5c10*/  @!P0 BRA `(.L_x_51) ;  /* 0x00000004003c8947 */ /* 0x000fea0003800000 */
[C---:B------:R-:W-:Y:S02]  /*5c20*/  FSETP.NEU.FTZ.AND P1, PT, |R6|.reuse, +INF , PT ;  /* 0x7f8000000600780b */ /* 0x040fe40003f3d200 */
[----:B------:R-:W-:Y:S02]  /*5c30*/  FSETP.NEU.FTZ.AND P0, PT, |R7|, +INF , PT ;  /* 0x7f8000000700780b */ /* 0x000fe40003f1d200 */
[----:B------:R-:W-:-:S11]  /*5c40*/  FSETP.NEU.FTZ.AND P2, PT, |R6|, +INF , PT ;  /* 0x7f8000000600780b */ /* 0x000fd60003f5d200 */
[----:B------:R-:W-:Y:S05]  /*5c50*/  @!P0 BRA !P1, `(.L_x_51) ;  /* 0x00000004002c8947 */ /* 0x000fea0004800000 */
[----:B------:R-:W-:-:S04]  /*5c60*/  LOP3.LUT P1, RZ, R12, 0x7fffffff, RZ, 0xc0, !PT ;  /* 0x7fffffff0cff7812 */ /* 0x000fc8000782c0ff */
[----:B------:R-:W-:-:S13]  /*5c70*/  PLOP3.LUT P0, PT, P0, P1, PT, 0x2f, 0xf2 ;  /* 0x0000000000f2781c */ /* 0x000fda0000702577 */
[----:B------:R-:W-:Y:S05]  /*5c80*/  @P0 BRA `(.L_x_52) ;  /* 0x0000000400180947 */ /* 0x000fea0003800000 */
[----:B------:R-:W-:-:S04]  /*5c90*/  LOP3.LUT P0, RZ, R19, 0x7fffffff, RZ, 0xc0, !PT ;  /* 0x7fffffff13ff7812 */ /* 0x000fc8000780c0ff */
[----:B------:R-:W-:-:S13]  /*5ca0*/  PLOP3.LUT P0, PT, P2, P0, PT, 0x2f, 0xf2 ;  /* 0x0000000000f2781c */ /* 0x000fda0001700577 */
[----:B------:R-:W-:Y:S05]  /*5cb0*/  @P0 BRA `(.L_x_53) ;  /* 0x0000000400000947 */ /* 0x000fea0003800000 */
[----:B------:R-:W-:Y:S02]  /*5cc0*/  ISETP.GE.AND P0, PT, R21, RZ, PT ;  /* 0x000000ff1500720c */ /* 0x000fe40003f06270 */
[----:B------:R-:W-:-:S11]  /*5cd0*/  ISETP.GE.AND P1, PT, R20, RZ, PT ;  /* 0x000000ff1400720c */ /* 0x000fd60003f26270 */
[----:B------:R-:W-:Y:S02]  /*5ce0*/  @P0 IMAD.MOV.U32 R10, RZ, RZ, RZ ;  /* 0x000000ffff0a0224 */ /* 0x000fe400078e00ff */
[----:B------:R-:W-:Y:S01]  /*5cf0*/  @!P0 FFMA R12, R6, 1.84467440737095516160e+19, RZ ;  /* 0x5f800000060c8823 */ /* 0x000fe200000000ff */
[----:B------:R-:W-:Y:S02]  /*5d00*/  @!P0 IMAD.MOV.U32 R10, RZ, RZ, -0x40 ;  /* 0xffffffc0ff0a8424 */ /* 0x000fe400078e00ff */
[----:B------:R-:W-:Y:S02]  /*5d10*/  @!P1 FFMA R19, R7, 1.84467440737095516160e+19, RZ ;  /* 0x5f80000007139823 */ /* 0x000fe400000000ff */
[----:B------:R-:W-:-:S07]  /*5d20*/  @!P1 VIADD R10, R10, 0x40 ;  /* 0x000000400a0a9836 */ /* 0x000fce0000000000 */
.L_x_49:
[----:B------:R-:W-:Y:S01]  /*5d30*/  LEA R6, R9, 0xc0800000, 0x17 ;  /* 0xc080000009067811 */ /* 0x000fe200078eb8ff */
[----:B------:R-:W-:Y:S04]  /*5d40*/  BSSY.RECONVERGENT B3, `(.L_x_54) ;  /* 0x0000036000037945 */ /* 0x000fe80003800200 */
[----:B------:R-:W-:Y:S02]  /*5d50*/  IMAD.IADD R20, R19, 0x1, -R6 ;  /* 0x0000000113147824 */ /* 0x000fe400078e0a06 */
[----:B------:R-:W-:Y:S02]  /*5d60*/  VIADD R19, R22, 0xffffff81 ;  /* 0xffffff8116137836 */ /* 0x000fe40000000000 */
[----:B------:R-:W0:Y:S01]  /*5d70*/  MUFU.RCP R7, R20 ;  /* 0x0000001400077308 */ /* 0x000e220000001000 */
[----:B------:R-:W-:Y:S01]  /*5d80*/  FADD.FTZ R21, -R20, -RZ ;  /* 0x800000ff14157221 */ /* 0x000fe20000010100 */
[C---:B------:R-:W-:Y:S01]  /*5d90*/  IMAD R6, R19.reuse, -0x800000, R12 ;  /* 0xff80000013067824 */ /* 0x040fe200078e020c */
[----:B------:R-:W-:-:S05]  /*5da0*/  IADD3 R19, PT, PT, R19, 0x7f, -R9 ;  /* 0x0000007f13137810 */ /* 0x000fca0007ffe809 */
[----:B------:R-:W-:Y:S02]  /*5db0*/  IMAD.IADD R19, R19, 0x1, R10 ;  /* 0x0000000113137824 */ /* 0x000fe400078e020a */
[----:B0-----:R-:W-:-:S04]  /*5dc0*/  FFMA R22, R7, R21, 1 ;  /* 0x3f80000007167423 */ /* 0x001fc80000000015 */
[----:B------:R-:W-:-:S04]  /*5dd0*/  FFMA R7, R7, R22, R7 ;  /* 0x0000001607077223 */ /* 0x000fc80000000007 */
[----:B------:R-:W-:-:S04]  /*5de0*/  FFMA R12, R6, R7, RZ ;  /* 0x00000007060c7223 */ /* 0x000fc800000000ff */
[----:B------:R-:W-:-:S04]  /*5df0*/  FFMA R22, R21, R12, R6 ;  /* 0x0000000c15167223 */ /* 0x000fc80000000006 */
[----:B------:R-:W-:-:S04]  /*5e00*/  FFMA R12, R7, R22, R12 ;  /* 0x00000016070c7223 */ /* 0x000fc8000000000c */
[----:B------:R-:W-:-:S04]  /*5e10*/  FFMA R21, R21, R12, R6 ;  /* 0x0000000c15157223 */ /* 0x000fc80000000006 */
[----:B------:R-:W-:-:S05]  /*5e20*/  FFMA R6, R7, R21, R12 ;  /* 0x0000001507067223 */ /* 0x000fca000000000c */
[----:B------:R-:W-:-:S04]  /*5e30*/  SHF.R.U32.HI R9, RZ, 0x17, R6 ;  /* 0x00000017ff097819 */ /* 0x000fc80000011606 */
[----:B------:R-:W-:-:S05]  /*5e40*/  LOP3.LUT R9, R9, 0xff, RZ, 0xc0, !PT ;  /* 0x000000ff09097812 */ /* 0x000fca00078ec0ff */
[----:B------:R-:W-:-:S04]  /*5e50*/  IMAD.IADD R20, R9, 0x1, R19 ;  /* 0x0000000109147824 */ /* 0x000fc800078e0213 */
[----:B------:R-:W-:-:S05]  /*5e60*/  VIADD R9, R20, 0xffffffff ;  /* 0xffffffff14097836 */ /* 0x000fca0000000000 */
[----:B------:R-:W-:-:S13]  /*5e70*/  ISETP.GE.U32.AND P0, PT, R9, 0xfe, PT ;  /* 0x000000fe0900780c */ /* 0x000fda0003f06070 */
[----:B------:R-:W-:Y:S05]  /*5e80*/  @!P0 BRA `(.L_x_55) ;  /* 0x0000000000808947 */ /* 0x000fea0003800000 */
[----:B------:R-:W-:-:S13]  /*5e90*/  ISETP.GT.AND P0, PT, R20, 0xfe, PT ;  /* 0x000000fe1400780c */ /* 0x000fda0003f04270 */
[----:B------:R-:W-:Y:S05]  /*5ea0*/  @P0 BRA `(.L_x_56) ;  /* 0x00000000006c0947 */ /* 0x000fea0003800000 */
[----:B------:R-:W-:-:S13]  /*5eb0*/  ISETP.GE.AND P0, PT, R20, 0x1, PT ;  /* 0x000000011400780c */ /* 0x000fda0003f06270 */
[----:B------:R-:W-:Y:S05]  /*5ec0*/  @P0 BRA `(.L_x_57) ;  /* 0x0000000000740947 */ /* 0x000fea0003800000 */
[----:B------:R-:W-:Y:S02]  /*5ed0*/  ISETP.GE.AND P0, PT, R20, -0x18, PT ;  /* 0xffffffe81400780c */ /* 0x000fe40003f06270 */
[----:B------:R-:W-:-:S11]  /*5ee0*/  LOP3.LUT R6, R6, 0x80000000, RZ, 0xc0, !PT ;  /* 0x8000000006067812 */ /* 0x000fd600078ec0ff */
[----:B------:R-:W-:Y:S05]  /*5ef0*/  @!P0 BRA `(.L_x_57) ;  /* 0x0000000000688947 */ /* 0x000fea0003800000 */
[-C--:B------:R-:W-:Y:S01]  /*5f00*/  FFMA.RZ R9, R7, R21.reuse, R12 ;  /* 0x0000001507097223 */ /* 0x080fe2000000c00c */
[----:B------:R-:W-:Y:S01]  /*5f10*/  IMAD.MOV R19, RZ, RZ, -R20 ;  /* 0x000000ffff137224 */ /* 0x000fe200078e0a14 */
[C---:B------:R-:W-:Y:S02]  /*5f20*/  ISETP.NE.AND P2, PT, R20.reuse, RZ, PT ;  /* 0x000000ff1400720c */ /* 0x040fe40003f45270 */
[C---:B------:R-:W-:Y:S02]  /*5f30*/  ISETP.NE.AND P1, PT, R20.reuse, RZ, PT ;  /* 0x000000ff1400720c */ /* 0x040fe40003f25270 */
[----:B------:R-:W-:Y:S01]  /*5f40*/  LOP3.LUT R10, R9, 0x7fffff, RZ, 0xc0, !PT ;  /* 0x007fffff090a7812 */ /* 0x000fe200078ec0ff */
[CCC-:B------:R-:W-:Y:S01]  /*5f50*/  FFMA.RP R9, R7.reuse, R21.reuse, R12.reuse ;  /* 0x0000001507097223 */ /* 0x1c0fe2000000800c */
[----:B------:R-:W-:Y:S01]  /*5f60*/  FFMA.RM R12, R7, R21, R12 ;  /* 0x00000015070c7223 */ /* 0x000fe2000000400c */
[----:B------:R-:W-:Y:S01]  /*5f70*/  VIADD R7, R20, 0x20 ;  /* 0x0000002014077836 */ /* 0x000fe20000000000 */
[----:B------:R-:W-:-:S03]  /*5f80*/  LOP3.LUT R10, R10, 0x800000, RZ, 0xfc, !PT ;  /* 0x008000000a0a7812 */ /* 0x000fc600078efcff */
[----:B------:R-:W-:Y:S02]  /*5f90*/  FSETP.NEU.FTZ.AND P0, PT, R9, R12, PT ;  /* 0x0000000c0900720b */ /* 0x000fe40003f1d000 */
[----:B------:R-:W-:Y:S02]  /*5fa0*/  SHF.L.U32 R7, R10, R7, RZ ;  /* 0x000000070a077219 */ /* 0x000fe400000006ff */
[----:B------:R-:W-:Y:S02]  /*5fb0*/  SEL R9, R19, RZ, P2 ;  /* 0x000000ff13097207 */ /* 0x000fe40001000000 */
[----:B------:R-:W-:Y:S02]  /*5fc0*/  ISETP.NE.AND P1, PT, R7, RZ, P1 ;  /* 0x000000ff0700720c */ /* 0x000fe40000f25270 */
[----:B------:R-:W-:Y:S02]  /*5fd0*/  SHF.R.U32.HI R9, RZ, R9, R10 ;  /* 0x00000009ff097219 */ /* 0x000fe4000001160a */
[----:B------:R-:W-:-:S02]  /*5fe0*/  PLOP3.LUT P0, PT, P0, P1, PT, 0xf8, 0x8f ;  /* 0x00000000008f781c */ /* 0x000fc40000703f70 */
[----:B------:R-:W-:Y:S02]  /*5ff0*/  SHF.R.U32.HI R10, RZ, 0x1, R9 ;  /* 0x00000001ff0a7819 */ /* 0x000fe40000011609 */
[----:B------:R-:W-:-:S04]  /*6000*/  SEL R7, RZ, 0x1, !P0 ;  /* 0x00000001ff077807 */ /* 0x000fc80004000000 */
[----:B------:R-:W-:-:S04]  /*6010*/  LOP3.LUT R12, R7, 0x1, R10, 0xf8, !PT ;  /* 0x00000001070c7812 */ /* 0x000fc800078ef80a */
[----:B------:R-:W-:-:S05]  /*6020*/  LOP3.LUT R9, R12, R9, RZ, 0xc0, !PT ;  /* 0x000000090c097212 */ /* 0x000fca00078ec0ff */
[----:B------:R-:W-:-:S05]  /*6030*/  IMAD.IADD R9, R10, 0x1, R9 ;  /* 0x000000010a097824 */ /* 0x000fca00078e0209 */
[----:B------:R-:W-:Y:S01]  /*6040*/  LOP3.LUT R6, R9, R6, RZ, 0xfc, !PT ;  /* 0x0000000609067212 */ /* 0x000fe200078efcff */
[----:B------:R-:W-:Y:S06]  /*6050*/  BRA `(.L_x_57) ;  /* 0x0000000000107947 */ /* 0x000fec0003800000 */
.L_x_56:
[----:B------:R-:W-:-:S04]  /*6060*/  LOP3.LUT R6, R6, 0x80000000, RZ, 0xc0, !PT ;  /* 0x8000000006067812 */ /* 0x000fc800078ec0ff */
[----:B------:R-:W-:Y:S01]  /*6070*/  LOP3.LUT R6, R6, 0x7f800000, RZ, 0xfc, !PT ;  /* 0x7f80000006067812 */ /* 0x000fe200078efcff */
[----:B------:R-:W-:Y:S06]  /*6080*/  BRA `(.L_x_57) ;  /* 0x0000000000047947 */ /* 0x000fec0003800000 */
.L_x_55:
[----:B------:R-:W-:-:S07]  /*6090*/  IMAD R6, R19, 0x800000, R6 ;  /* 0x0080000013067824 */ /* 0x000fce00078e0206 */
.L_x_57:
[----:B------:R-:W-:Y:S05]  /*60a0*/  BSYNC.RECONVERGENT B3 ;  /* 0x0000000000037941 */ /* 0x000fea0003800200 */
.L_x_54:
[----:B------:R-:W-:Y:S05]  /*60b0*/  BRA `(.L_x_58) ;  /* 0x0000000000207947 */ /* 0x000fea0003800000 */
.L_x_53:
[----:B------:R-:W-:-:S04]  /*60c0*/  LOP3.LUT R6, R19, 0x80000000, R12, 0x48, !PT ;  /* 0x8000000013067812 */ /* 0x000fc800078e480c */
[----:B------:R-:W-:Y:S01]  /*60d0*/  LOP3.LUT R6, R6, 0x7f800000, RZ, 0xfc, !PT ;  /* 0x7f80000006067812 */ /* 0x000fe200078efcff */
[----:B------:R-:W-:Y:S06]  /*60e0*/  BRA `(.L_x_58) ;  /* 0x0000000000147947 */ /* 0x000fec0003800000 */
.L_x_52:
[----:B------:R-:W-:Y:S01]  /*60f0*/  LOP3.LUT R6, R19, 0x80000000, R12, 0x48, !PT ;  /* 0x8000000013067812 */ /* 0x000fe200078e480c */
[----:B------:R-:W-:Y:S06]  /*6100*/  BRA `(.L_x_58) ;  /* 0x00000000000c7947 */ /* 0x000fec0003800000 */
.L_x_51:
[----:B------:R-:W0:Y:S01]  /*6110*/  MUFU.RSQ R6, -QNAN ;  /* 0xffc0000000067908 */ /* 0x000e220000001400 */
[----:B------:R-:W-:Y:S05]  /*6120*/  BRA `(.L_x_58) ;  /* 0x0000000000047947 */ /* 0x000fea0003800000 */
.L_x_50:
[----:B------:R-:W-:-:S07]  /*6130*/  FADD.FTZ R6, R6, R7 ;  /* 0x0000000706067221 */ /* 0x000fce0000010000 */
.L_x_58:
[----:B------:R-:W-:Y:S05]  /*6140*/  BSYNC.RECONVERGENT B2 ;  /* 0x0000000000027941 */ /* 0x000fea0003800200 */
.L_x_48:
[----:B------:R-:W-:-:S04]  /*6150*/  IMAD.MOV.U32 R9, RZ, RZ, 0x0 ;  /* 0x00000000ff097424 */ /* 0x000fc800078e00ff */
[----:B0-----:R-:W-:Y:S05]  /*6160*/  RET.REL.NODEC R8 `(_Z20initialize_particlesPfS_S_S_ffiff) ;  /* 0xffffff9c08a47950 */ /* 0x001fea0003c3ffff */
.L_x_59:
[----:B------:R-:W-:-:S00]  /*6170*/  BRA `(.L_x_59) ;  /* 0xfffffffc00fc7947 */ /* 0x000fc0000383ffff */
[----:B------:R-:W-:-:S00]  /*6180*/  NOP ;  /* 0x0000000000007918 */ /* 0x000fc00000000000 */
[----:B------:R-:W-:-:S00]  /*6190*/  NOP ;  /* 0x0000000000007918 */ /* 0x000fc00000000000 */
[----:B------:R-:W-:-:S00]  /*61a0*/  NOP ;  /* 0x0000000000007918 */ /* 0x000fc00000000000 */
[----:B------:R-:W-:-:S00]  /*61b0*/  NOP ;  /* 0x0000000000007918 */ /* 0x000fc00000000000 */
[----:B------:R-:W-:-:S00]  /*61c0*/  NOP ;  /* 0x0000000000007918 */ /* 0x000fc00000000000 */
[----:B------:R-:W-:-:S00]  /*61d0*/  NOP ;  /* 0x0000000000007918 */ /* 0x000fc00000000000 */
[----:B------:R-:W-:-:S00]  /*61e0*/  NOP ;  /* 0x0000000000007918 */ /* 0x000fc00000000000 */
[----:B------:R-:W-:-:S00]  /*61f0*/  NOP ;  /* 0x0000000000007918 */ /* 0x000fc00000000000 */
.L_x_62:


//--------------------- .nv.global.init           --------------------------
	.section	.nv.global.init,"aw",@progbits
	.align	4
.nv.global.init:
	.type		__cudart_i2opi_f,@object
	.size		__cudart_i2opi_f,(mrg32k3aM1SubSeq - __cudart_i2opi_f)
__cudart_i2opi_f:
        /*0000*/ 	.byte	0x41, 0x90, 0x43, 0x3c, 0x99, 0x95, 0x62, 0xdb, 0xc0, 0xdd, 0x34, 0xf5, 0xd1, 0x57, 0x27, 0xfc
        /*0010*/ 	.byte	0x29, 0x15, 0x44, 0x4e, 0x6e, 0x83, 0xf9, 0xa2
	.type		mrg32k3aM1SubSeq,@object
	.size		mrg32k3aM1SubSeq,(mrg32k3aM2SubSeq - mrg32k3aM1SubSeq)
mrg32k3aM1SubSeq:
        /*0018*/ 	.byte	0x0b, 0xcc, 0xee, 0x04, 0x73, 0x29, 0x8b, 0x6f, 0xf6, 0x53, 0x03, 0xf6, 0x23, 0xf6, 0xea, 0xda
        /* <DEDUP_REMOVED lines=125> */
	.type		mrg32k3aM2SubSeq,@object
	.size		mrg32k3aM2SubSeq,(mrg32k3aM1 - mrg32k3aM2SubSeq)
mrg32k3aM2SubSeq:
        /* <DEDUP_REMOVED lines=126> */
	.type		mrg32k3aM1,@object
	.size		mrg32k3aM1,(mrg32k3aM1Seq - mrg32k3aM1)
mrg32k3aM1:
        /* <DEDUP_REMOVED lines=144> */
	.type		mrg32k3aM1Seq,@object
	.size		mrg32k3aM1Seq,(mrg32k3aM2 - mrg32k3aM1Seq)
mrg32k3aM1Seq:
        /* <DEDUP_REMOVED lines=144> */
	.type		mrg32k3aM2,@object
	.size		mrg32k3aM2,(mrg32k3aM2Seq - mrg32k3aM2)
mrg32k3aM2:
        /* <DEDUP_REMOVED lines=144> */
	.type		mrg32k3aM2Seq,@object
	.size		mrg32k3aM2Seq,(precalc_xorwow_matrix - mrg32k3aM2Seq)
mrg32k3aM2Seq:
        /* <DEDUP_REMOVED lines=144> */
	.type		precalc_xorwow_matrix,@object
	.size		precalc_xorwow_matrix,(precalc_xorwow_offset_matrix - precalc_xorwow_matrix)
precalc_xorwow_matrix:
        /* <DEDUP_REMOVED lines=6400> */
	.type		precalc_xorwow_offset_matrix,@object
	.size		precalc_xorwow_offset_matrix,(.L_1 - precalc_xorwow_offset_matrix)
precalc_xorwow_offset_matrix:
        /* <DEDUP_REMOVED lines=6400> */
.L_1:


//--------------------- .nv.shared.reserved.0     --------------------------
	.section	.nv.shared.reserved.0,"aw",@nobits
	.weak		__nv_reservedSMEM_offset_0_alias
	.size		__nv_reservedSMEM_offset_0_alias, 0, 64
	.other		__nv_reservedSMEM_offset_0_alias,@"STO_CUDA_RESERVED_SHARED STV_DEFAULT"
__nv_reservedSMEM_offset_0_alias:
	.zero		0
	.zero		64


//--------------------- .nv.constant0._Z20initialize_particlesPfS_S_S_ffiff --------------------------
	.section	.nv.constant0._Z20initialize_particlesPfS_S_S_ffiff,"a",@progbits
	.sectionflags	@""
	.align	4
.nv.constant0._Z20initialize_particlesPfS_S_S_ffiff:
	.zero		948


//--------------------- SYMBOLS --------------------------

	.type		.nv.reservedSmem.offset0,@object
	.size		.nv.reservedSmem.offset0,0x4
